//
// Generated by NVIDIA NVVM Compiler
//
// Compiler Build ID: CL-36424714
// Cuda compilation tools, release 13.0, V13.0.88
// Based on NVVM 20.0.0
//

.version 9.0
.target sm_100
.address_size 64

	// .globl	_Z25generate_hermitian_matrixPK7double2PS_ii
.func  (.param .align 16 .b8 func_retval0[16]) __internal_trig_reduction_slowpathd
(
	.param .b64 __internal_trig_reduction_slowpathd_param_0
)
;
.global .align 8 .b8 __cudart_i2opi_d[144] = {8, 93, 141, 31, 177, 95, 251, 107, 234, 146, 82, 138, 247, 57, 7, 61, 123, 241, 229, 235, 199, 186, 39, 117, 45, 234, 95, 158, 102, 63, 70, 79, 183, 9, 203, 39, 207, 126, 54, 109, 31, 109, 10, 90, 139, 17, 47, 239, 15, 152, 5, 222, 255, 151, 248, 31, 59, 40, 249, 189, 139, 95, 132, 156, 244, 57, 83, 131, 57, 214, 145, 57, 65, 126, 95, 180, 38, 112, 156, 233, 132, 68, 187, 46, 245, 53, 130, 232, 62, 167, 41, 177, 28, 235, 29, 254, 28, 146, 209, 9, 234, 46, 73, 6, 224, 210, 77, 66, 58, 110, 36, 183, 97, 197, 187, 222, 171, 99, 81, 254, 65, 144, 67, 60, 153, 149, 98, 219, 192, 221, 52, 245, 209, 87, 39, 252, 41, 21, 68, 78, 110, 131, 249, 162};
.global .align 16 .b8 __cudart_sin_cos_coeffs[128] = {70, 210, 176, 44, 241, 229, 90, 190, 146, 227, 172, 105, 227, 29, 199, 62, 161, 98, 219, 25, 160, 1, 42, 191, 24, 8, 17, 17, 17, 17, 129, 63, 84, 85, 85, 85, 85, 85, 197, 191, 0, 0, 0, 0, 0, 0, 0, 0, 0, 0, 0, 0, 0, 0, 0, 0, 100, 129, 253, 32, 131, 255, 168, 189, 40, 133, 239, 193, 167, 238, 33, 62, 217, 230, 6, 142, 79, 126, 146, 190, 233, 188, 221, 25, 160, 1, 250, 62, 71, 93, 193, 22, 108, 193, 86, 191, 81, 85, 85, 85, 85, 85, 165, 63, 0, 0, 0, 0, 0, 0, 224, 191, 0, 0, 0, 0, 0, 0, 240, 63};

.visible .entry _Z25generate_hermitian_matrixPK7double2PS_ii(
	.param .u64 .ptr .align 1 _Z25generate_hermitian_matrixPK7double2PS_ii_param_0,
	.param .u64 .ptr .align 1 _Z25generate_hermitian_matrixPK7double2PS_ii_param_1,
	.param .u32 _Z25generate_hermitian_matrixPK7double2PS_ii_param_2,
	.param .u32 _Z25generate_hermitian_matrixPK7double2PS_ii_param_3
)
{
	.reg .pred 	%p<20>;
	.reg .b32 	%r<59>;
	.reg .b64 	%rd<29>;
	.reg .b64 	%fd<143>;

	ld.param.u64 	%rd3, [_Z25generate_hermitian_matrixPK7double2PS_ii_param_0];
	ld.param.u64 	%rd4, [_Z25generate_hermitian_matrixPK7double2PS_ii_param_1];
	ld.param.u32 	%r21, [_Z25generate_hermitian_matrixPK7double2PS_ii_param_2];
	ld.param.u32 	%r20, [_Z25generate_hermitian_matrixPK7double2PS_ii_param_3];
	cvta.to.global.u64 	%rd1, %rd4;
	cvta.to.global.u64 	%rd2, %rd3;
	mov.u32 	%r23, %ntid.x;
	mov.u32 	%r24, %ctaid.x;
	mov.u32 	%r25, %tid.x;
	mad.lo.s32 	%r1, %r23, %r24, %r25;
	mov.u32 	%r26, %ntid.y;
	mov.u32 	%r27, %ctaid.y;
	mov.u32 	%r28, %tid.y;
	mad.lo.s32 	%r29, %r26, %r27, %r28;
	max.s32 	%r30, %r1, %r29;
	setp.ge.s32 	%p1, %r30, %r21;
	@%p1 bra 	$L__BB0_22;
	setp.gt.s32 	%p2, %r1, %r29;
	@%p2 bra 	$L__BB0_12;
	mad.lo.s32 	%r3, %r20, %r1, %r29;
	mul.wide.s32 	%rd5, %r3, 16;
	add.s64 	%rd6, %rd2, %rd5;
	ld.global.nc.v2.f64 	{%fd27, %fd1}, [%rd6];
	mul.f64 	%fd2, %fd27, 0d401921FB54442D18;
	abs.f64 	%fd3, %fd2;
	setp.neu.f64 	%p3, %fd3, 0d7FF0000000000000;
	@%p3 bra 	$L__BB0_4;
	mov.f64 	%fd33, 0d0000000000000000;
	mul.rn.f64 	%fd138, %fd2, %fd33;
	mov.b32 	%r54, 1;
	bra.uni 	$L__BB0_7;
$L__BB0_4:
	mul.f64 	%fd28, %fd2, 0d3FE45F306DC9C883;
	cvt.rni.s32.f64 	%r53, %fd28;
	cvt.rn.f64.s32 	%fd29, %r53;
	fma.rn.f64 	%fd30, %fd29, 0dBFF921FB54442D18, %fd2;
	fma.rn.f64 	%fd31, %fd29, 0dBC91A62633145C00, %fd30;
	fma.rn.f64 	%fd138, %fd29, 0dB97B839A252049C0, %fd31;
	setp.ltu.f64 	%p4, %fd3, 0d41E0000000000000;
	@%p4 bra 	$L__BB0_6;
	{ // callseq 0, 0
	.param .b64 param0;
	st.param.f64 	[param0], %fd2;
	.param .align 16 .b8 retval0[16];
	call.uni (retval0), 
	__internal_trig_reduction_slowpathd, 
	(
	param0
	);
	ld.param.f64 	%fd138, [retval0];
	ld.param.b32 	%r53, [retval0+8];
	} // callseq 0
$L__BB0_6:
	add.s32 	%r54, %r53, 1;
$L__BB0_7:
	setp.neu.f64 	%p5, %fd3, 0d7FF0000000000000;
	shl.b32 	%r33, %r54, 6;
	cvt.u64.u32 	%rd7, %r33;
	and.b64  	%rd8, %rd7, 64;
	mov.u64 	%rd9, __cudart_sin_cos_coeffs;
	add.s64 	%rd10, %rd9, %rd8;
	mul.rn.f64 	%fd34, %fd138, %fd138;
	and.b32  	%r34, %r54, 1;
	setp.eq.b32 	%p6, %r34, 1;
	selp.f64 	%fd35, 0dBDA8FF8320FD8164, 0d3DE5DB65F9785EBA, %p6;
	ld.global.nc.v2.f64 	{%fd36, %fd37}, [%rd10];
	fma.rn.f64 	%fd38, %fd35, %fd34, %fd36;
	fma.rn.f64 	%fd39, %fd38, %fd34, %fd37;
	ld.global.nc.v2.f64 	{%fd40, %fd41}, [%rd10+16];
	fma.rn.f64 	%fd42, %fd39, %fd34, %fd40;
	fma.rn.f64 	%fd43, %fd42, %fd34, %fd41;
	ld.global.nc.v2.f64 	{%fd44, %fd45}, [%rd10+32];
	fma.rn.f64 	%fd46, %fd43, %fd34, %fd44;
	fma.rn.f64 	%fd47, %fd46, %fd34, %fd45;
	fma.rn.f64 	%fd48, %fd47, %fd138, %fd138;
	fma.rn.f64 	%fd49, %fd47, %fd34, 0d3FF0000000000000;
	selp.f64 	%fd50, %fd49, %fd48, %p6;
	and.b32  	%r35, %r54, 2;
	setp.eq.s32 	%p7, %r35, 0;
	mov.f64 	%fd51, 0d0000000000000000;
	sub.f64 	%fd52, %fd51, %fd50;
	selp.f64 	%fd9, %fd50, %fd52, %p7;
	@%p5 bra 	$L__BB0_9;
	mov.f64 	%fd58, 0d0000000000000000;
	mul.rn.f64 	%fd139, %fd2, %fd58;
	mov.b32 	%r55, 0;
	bra.uni 	$L__BB0_11;
$L__BB0_9:
	mul.f64 	%fd53, %fd2, 0d3FE45F306DC9C883;
	cvt.rni.s32.f64 	%r55, %fd53;
	cvt.rn.f64.s32 	%fd54, %r55;
	fma.rn.f64 	%fd55, %fd54, 0dBFF921FB54442D18, %fd2;
	fma.rn.f64 	%fd56, %fd54, 0dBC91A62633145C00, %fd55;
	fma.rn.f64 	%fd139, %fd54, 0dB97B839A252049C0, %fd56;
	setp.ltu.f64 	%p8, %fd3, 0d41E0000000000000;
	@%p8 bra 	$L__BB0_11;
	{ // callseq 1, 0
	.param .b64 param0;
	st.param.f64 	[param0], %fd2;
	.param .align 16 .b8 retval0[16];
	call.uni (retval0), 
	__internal_trig_reduction_slowpathd, 
	(
	param0
	);
	ld.param.f64 	%fd139, [retval0];
	ld.param.b32 	%r55, [retval0+8];
	} // callseq 1
$L__BB0_11:
	shl.b32 	%r38, %r55, 6;
	cvt.u64.u32 	%rd11, %r38;
	and.b64  	%rd12, %rd11, 64;
	add.s64 	%rd14, %rd9, %rd12;
	mul.rn.f64 	%fd59, %fd139, %fd139;
	and.b32  	%r39, %r55, 1;
	setp.eq.b32 	%p9, %r39, 1;
	selp.f64 	%fd60, 0dBDA8FF8320FD8164, 0d3DE5DB65F9785EBA, %p9;
	ld.global.nc.v2.f64 	{%fd61, %fd62}, [%rd14];
	fma.rn.f64 	%fd63, %fd60, %fd59, %fd61;
	fma.rn.f64 	%fd64, %fd63, %fd59, %fd62;
	ld.global.nc.v2.f64 	{%fd65, %fd66}, [%rd14+16];
	fma.rn.f64 	%fd67, %fd64, %fd59, %fd65;
	fma.rn.f64 	%fd68, %fd67, %fd59, %fd66;
	ld.global.nc.v2.f64 	{%fd69, %fd70}, [%rd14+32];
	fma.rn.f64 	%fd71, %fd68, %fd59, %fd69;
	fma.rn.f64 	%fd72, %fd71, %fd59, %fd70;
	fma.rn.f64 	%fd73, %fd72, %fd139, %fd139;
	fma.rn.f64 	%fd74, %fd72, %fd59, 0d3FF0000000000000;
	selp.f64 	%fd75, %fd74, %fd73, %p9;
	and.b32  	%r40, %r55, 2;
	setp.eq.s32 	%p10, %r40, 0;
	mov.f64 	%fd76, 0d0000000000000000;
	sub.f64 	%fd77, %fd76, %fd75;
	selp.f64 	%fd78, %fd75, %fd77, %p10;
	mul.f64 	%fd79, %fd1, %fd78;
	add.s64 	%rd16, %rd1, %rd5;
	setp.ne.s32 	%p11, %r1, %r29;
	selp.f64 	%fd80, 0d3FF0000000000000, 0d0000000000000000, %p11;
	mul.f64 	%fd81, %fd79, %fd80;
	mul.f64 	%fd82, %fd1, %fd9;
	st.global.v2.f64 	[%rd16], {%fd82, %fd81};
	bra.uni 	$L__BB0_22;
$L__BB0_12:
	mad.lo.s32 	%r41, %r20, %r29, %r1;
	mul.wide.s32 	%rd17, %r41, 16;
	add.s64 	%rd18, %rd2, %rd17;
	ld.global.nc.v2.f64 	{%fd83, %fd14}, [%rd18];
	mul.f64 	%fd15, %fd83, 0d401921FB54442D18;
	abs.f64 	%fd16, %fd15;
	setp.neu.f64 	%p12, %fd16, 0d7FF0000000000000;
	@%p12 bra 	$L__BB0_14;
	mov.f64 	%fd89, 0d0000000000000000;
	mul.rn.f64 	%fd141, %fd15, %fd89;
	mov.b32 	%r57, 1;
	bra.uni 	$L__BB0_17;
$L__BB0_14:
	mul.f64 	%fd84, %fd15, 0d3FE45F306DC9C883;
	cvt.rni.s32.f64 	%r56, %fd84;
	cvt.rn.f64.s32 	%fd85, %r56;
	fma.rn.f64 	%fd86, %fd85, 0dBFF921FB54442D18, %fd15;
	fma.rn.f64 	%fd87, %fd85, 0dBC91A62633145C00, %fd86;
	fma.rn.f64 	%fd141, %fd85, 0dB97B839A252049C0, %fd87;
	setp.ltu.f64 	%p13, %fd16, 0d41E0000000000000;
	@%p13 bra 	$L__BB0_16;
	{ // callseq 2, 0
	.param .b64 param0;
	st.param.f64 	[param0], %fd15;
	.param .align 16 .b8 retval0[16];
	call.uni (retval0), 
	__internal_trig_reduction_slowpathd, 
	(
	param0
	);
	ld.param.f64 	%fd141, [retval0];
	ld.param.b32 	%r56, [retval0+8];
	} // callseq 2
$L__BB0_16:
	add.s32 	%r57, %r56, 1;
$L__BB0_17:
	setp.neu.f64 	%p14, %fd16, 0d7FF0000000000000;
	shl.b32 	%r44, %r57, 6;
	cvt.u64.u32 	%rd19, %r44;
	and.b64  	%rd20, %rd19, 64;
	mov.u64 	%rd21, __cudart_sin_cos_coeffs;
	add.s64 	%rd22, %rd21, %rd20;
	mul.rn.f64 	%fd90, %fd141, %fd141;
	and.b32  	%r45, %r57, 1;
	setp.eq.b32 	%p15, %r45, 1;
	selp.f64 	%fd91, 0dBDA8FF8320FD8164, 0d3DE5DB65F9785EBA, %p15;
	ld.global.nc.v2.f64 	{%fd92, %fd93}, [%rd22];
	fma.rn.f64 	%fd94, %fd91, %fd90, %fd92;
	fma.rn.f64 	%fd95, %fd94, %fd90, %fd93;
	ld.global.nc.v2.f64 	{%fd96, %fd97}, [%rd22+16];
	fma.rn.f64 	%fd98, %fd95, %fd90, %fd96;
	fma.rn.f64 	%fd99, %fd98, %fd90, %fd97;
	ld.global.nc.v2.f64 	{%fd100, %fd101}, [%rd22+32];
	fma.rn.f64 	%fd102, %fd99, %fd90, %fd100;
	fma.rn.f64 	%fd103, %fd102, %fd90, %fd101;
	fma.rn.f64 	%fd104, %fd103, %fd141, %fd141;
	fma.rn.f64 	%fd105, %fd103, %fd90, 0d3FF0000000000000;
	selp.f64 	%fd106, %fd105, %fd104, %p15;
	and.b32  	%r46, %r57, 2;
	setp.eq.s32 	%p16, %r46, 0;
	mov.f64 	%fd107, 0d0000000000000000;
	sub.f64 	%fd108, %fd107, %fd106;
	selp.f64 	%fd22, %fd106, %fd108, %p16;
	@%p14 bra 	$L__BB0_19;
	mov.f64 	%fd114, 0d0000000000000000;
	mul.rn.f64 	%fd142, %fd15, %fd114;
	mov.b32 	%r58, 0;
	bra.uni 	$L__BB0_21;
$L__BB0_19:
	mul.f64 	%fd109, %fd15, 0d3FE45F306DC9C883;
	cvt.rni.s32.f64 	%r58, %fd109;
	cvt.rn.f64.s32 	%fd110, %r58;
	fma.rn.f64 	%fd111, %fd110, 0dBFF921FB54442D18, %fd15;
	fma.rn.f64 	%fd112, %fd110, 0dBC91A62633145C00, %fd111;
	fma.rn.f64 	%fd142, %fd110, 0dB97B839A252049C0, %fd112;
	setp.ltu.f64 	%p17, %fd16, 0d41E0000000000000;
	@%p17 bra 	$L__BB0_21;
	{ // callseq 3, 0
	.param .b64 param0;
	st.param.f64 	[param0], %fd15;
	.param .align 16 .b8 retval0[16];
	call.uni (retval0), 
	__internal_trig_reduction_slowpathd, 
	(
	param0
	);
	ld.param.f64 	%fd142, [retval0];
	ld.param.b32 	%r58, [retval0+8];
	} // callseq 3
$L__BB0_21:
	shl.b32 	%r49, %r58, 6;
	cvt.u64.u32 	%rd23, %r49;
	and.b64  	%rd24, %rd23, 64;
	add.s64 	%rd26, %rd21, %rd24;
	mul.rn.f64 	%fd115, %fd142, %fd142;
	and.b32  	%r50, %r58, 1;
	setp.eq.b32 	%p18, %r50, 1;
	selp.f64 	%fd116, 0dBDA8FF8320FD8164, 0d3DE5DB65F9785EBA, %p18;
	ld.global.nc.v2.f64 	{%fd117, %fd118}, [%rd26];
	fma.rn.f64 	%fd119, %fd116, %fd115, %fd117;
	fma.rn.f64 	%fd120, %fd119, %fd115, %fd118;
	ld.global.nc.v2.f64 	{%fd121, %fd122}, [%rd26+16];
	fma.rn.f64 	%fd123, %fd120, %fd115, %fd121;
	fma.rn.f64 	%fd124, %fd123, %fd115, %fd122;
	ld.global.nc.v2.f64 	{%fd125, %fd126}, [%rd26+32];
	fma.rn.f64 	%fd127, %fd124, %fd115, %fd125;
	fma.rn.f64 	%fd128, %fd127, %fd115, %fd126;
	fma.rn.f64 	%fd129, %fd128, %fd142, %fd142;
	fma.rn.f64 	%fd130, %fd128, %fd115, 0d3FF0000000000000;
	selp.f64 	%fd131, %fd130, %fd129, %p18;
	and.b32  	%r51, %r58, 2;
	setp.eq.s32 	%p19, %r51, 0;
	mov.f64 	%fd132, 0d0000000000000000;
	sub.f64 	%fd133, %fd132, %fd131;
	selp.f64 	%fd134, %fd131, %fd133, %p19;
	mul.f64 	%fd135, %fd14, %fd134;
	mad.lo.s32 	%r52, %r20, %r1, %r29;
	mul.wide.s32 	%rd27, %r52, 16;
	add.s64 	%rd28, %rd1, %rd27;
	mul.f64 	%fd136, %fd14, %fd22;
	st.global.v2.f64 	[%rd28], {%fd136, %fd135};
$L__BB0_22:
	ret;

}
.func  (.param .align 16 .b8 func_retval0[16]) __internal_trig_reduction_slowpathd(
	.param .b64 __internal_trig_reduction_slowpathd_param_0
)
{
	.local .align 8 .b8 	__local_depot1[40];
	.reg .b64 	%SP;
	.reg .b64 	%SPL;
	.reg .pred 	%p<10>;
	.reg .b32 	%r<47>;
	.reg .b64 	%rd<74>;
	.reg .b64 	%fd<5>;

	mov.u64 	%SPL, __local_depot1;
	ld.param.f64 	%fd4, [__internal_trig_reduction_slowpathd_param_0];
	add.u64 	%rd1, %SPL, 0;
	{
	.reg .b32 %temp; 
	mov.b64 	{%temp, %r1}, %fd4;
	}
	shr.u32 	%r2, %r1, 20;
	and.b32  	%r3, %r2, 2047;
	setp.eq.s32 	%p1, %r3, 2047;
	mov.b32 	%r46, 0;
	@%p1 bra 	$L__BB1_9;
	add.s32 	%r20, %r3, -1024;
	mov.b64 	%rd20, %fd4;
	shl.b64 	%rd2, %rd20, 11;
	shr.u32 	%r4, %r20, 6;
	sub.s32 	%r45, 15, %r4;
	sub.s32 	%r21, 19, %r4;
	setp.lt.u32 	%p2, %r20, 128;
	selp.b32 	%r6, 18, %r21, %p2;
	setp.ge.s32 	%p3, %r45, %r6;
	mov.b64 	%rd70, 0;
	@%p3 bra 	$L__BB1_4;
	add.s32 	%r23, %r6, %r4;
	neg.s32 	%r43, %r23;
	or.b64  	%rd3, %rd2, -9223372036854775808;
	mov.b64 	%rd70, 0;
	mov.b32 	%r42, 0;
	mov.u64 	%rd25, __cudart_i2opi_d;
	mov.u32 	%r44, %r45;
$L__BB1_3:
	.pragma "nounroll";
	mul.wide.s32 	%rd22, %r42, 8;
	add.s64 	%rd23, %rd1, %rd22;
	mul.wide.s32 	%rd24, %r44, 8;
	add.s64 	%rd26, %rd25, %rd24;
	ld.global.nc.u64 	%rd27, [%rd26];
	{
	.reg .u32 %r0, %r1, %r2, %r3, %alo, %ahi, %blo, %bhi, %clo, %chi;
	mov.b64 	{%alo,%ahi}, %rd27;
	mov.b64 	{%blo,%bhi}, %rd3;
	mov.b64 	{%clo,%chi}, %rd70;
	mad.lo.cc.u32 	%r0, %alo, %blo, %clo;
	madc.hi.cc.u32 	%r1, %alo, %blo, %chi;
	madc.hi.u32 	%r2, %alo, %bhi, 0;
	mad.lo.cc.u32 	%r1, %alo, %bhi, %r1;
	madc.hi.cc.u32 	%r2, %ahi, %blo, %r2;
	madc.hi.u32 	%r3, %ahi, %bhi, 0;
	mad.lo.cc.u32 	%r1, %ahi, %blo, %r1;
	madc.lo.cc.u32 	%r2, %ahi, %bhi, %r2;
	addc.u32 	%r3, %r3, 0;
	mov.b64 	%rd28, {%r0,%r1};
	mov.b64 	%rd70, {%r2,%r3};
	}
	st.local.u64 	[%rd23], %rd28;
	add.s32 	%r44, %r44, 1;
	add.s32 	%r43, %r43, 1;
	add.s32 	%r42, %r42, 1;
	setp.ne.s32 	%p4, %r43, -15;
	mov.u32 	%r45, %r6;
	@%p4 bra 	$L__BB1_3;
$L__BB1_4:
	cvt.s64.s32 	%rd29, %r45;
	cvt.u64.u32 	%rd30, %r4;
	add.s64 	%rd31, %rd30, %rd29;
	shl.b64 	%rd32, %rd31, 3;
	add.s64 	%rd33, %rd1, %rd32;
	st.local.u64 	[%rd33+-120], %rd70;
	and.b32  	%r15, %r2, 63;
	ld.local.u64 	%rd72, [%rd1+16];
	ld.local.u64 	%rd71, [%rd1+24];
	setp.eq.s32 	%p5, %r15, 0;
	@%p5 bra 	$L__BB1_6;
	shl.b64 	%rd34, %rd71, %r15;
	shr.u64 	%rd35, %rd72, 1;
	xor.b32  	%r24, %r15, 63;
	shr.u64 	%rd36, %rd35, %r24;
	or.b64  	%rd71, %rd34, %rd36;
	ld.local.u64 	%rd37, [%rd1+8];
	shl.b64 	%rd38, %rd72, %r15;
	shr.u64 	%rd39, %rd37, 1;
	shr.u64 	%rd40, %rd39, %r24;
	or.b64  	%rd72, %rd38, %rd40;
$L__BB1_6:
	and.b32  	%r25, %r1, -2147483648;
	shr.u64 	%rd41, %rd71, 62;
	cvt.u32.u64 	%r26, %rd41;
	mov.b64 	{%r27, %r28}, %rd71;
	mov.b64 	{%r29, %r30}, %rd72;
	shf.l.wrap.b32 	%r31, %r30, %r27, 2;
	shf.l.wrap.b32 	%r32, %r27, %r28, 2;
	mov.b64 	%rd42, {%r31, %r32};
	shl.b64 	%rd43, %rd72, 2;
	shr.u64 	%rd44, %rd42, 63;
	cvt.u32.u64 	%r33, %rd44;
	add.s32 	%r34, %r33, %r26;
	setp.eq.s32 	%p6, %r25, 0;
	neg.s32 	%r35, %r34;
	selp.b32 	%r46, %r34, %r35, %p6;
	setp.gt.s64 	%p7, %rd42, -1;
	mov.b64 	%rd45, 0;
	{
	.reg .u32 %r0, %r1, %r2, %r3, %a0, %a1, %a2, %a3, %b0, %b1, %b2, %b3;
	mov.b64 	{%a0,%a1}, %rd45;
	mov.b64 	{%a2,%a3}, %rd45;
	mov.b64 	{%b0,%b1}, %rd43;
	mov.b64 	{%b2,%b3}, %rd42;
	sub.cc.u32 	%r0, %a0, %b0;
	subc.cc.u32 	%r1, %a1, %b1;
	subc.cc.u32 	%r2, %a2, %b2;
	subc.u32 	%r3, %a3, %b3;
	mov.b64 	%rd46, {%r0,%r1};
	mov.b64 	%rd47, {%r2,%r3};
	}
	xor.b32  	%r36, %r25, -2147483648;
	selp.b64 	%rd73, %rd42, %rd47, %p7;
	selp.b64 	%rd14, %rd43, %rd46, %p7;
	selp.b32 	%r17, %r25, %r36, %p7;
	clz.b64 	%r37, %rd73;
	cvt.u64.u32 	%rd15, %r37;
	setp.eq.s32 	%p8, %r37, 0;
	@%p8 bra 	$L__BB1_8;
	cvt.u32.u64 	%r38, %rd15;
	and.b32  	%r39, %r38, 63;
	shl.b64 	%rd48, %rd73, %r39;
	shr.u64 	%rd49, %rd14, 1;
	not.b32 	%r40, %r38;
	and.b32  	%r41, %r40, 63;
	shr.u64 	%rd50, %rd49, %r41;
	or.b64  	%rd73, %rd48, %rd50;
$L__BB1_8:
	mov.b64 	%rd51, -3958705157555305931;
	{
	.reg .u32 %r0, %r1, %r2, %r3, %alo, %ahi, %blo, %bhi;
	mov.b64 	{%alo,%ahi}, %rd73;
	mov.b64 	{%blo,%bhi}, %rd51;
	mul.lo.u32 	%r0, %alo, %blo;
	mul.hi.u32 	%r1, %alo, %blo;
	mad.lo.cc.u32 	%r1, %alo, %bhi, %r1;
	madc.hi.u32 	%r2, %alo, %bhi, 0;
	mad.lo.cc.u32 	%r1, %ahi, %blo, %r1;
	madc.hi.cc.u32 	%r2, %ahi, %blo, %r2;
	madc.hi.u32 	%r3, %ahi, %bhi, 0;
	mad.lo.cc.u32 	%r2, %ahi, %bhi, %r2;
	addc.u32 	%r3, %r3, 0;
	mov.b64 	%rd52, {%r0,%r1};
	mov.b64 	%rd53, {%r2,%r3};
	}
	setp.gt.s64 	%p9, %rd53, 0;
	{
	.reg .u32 %r0, %r1, %r2, %r3, %a0, %a1, %a2, %a3, %b0, %b1, %b2, %b3;
	mov.b64 	{%a0,%a1}, %rd52;
	mov.b64 	{%a2,%a3}, %rd53;
	mov.b64 	{%b0,%b1}, %rd52;
	mov.b64 	{%b2,%b3}, %rd53;
	add.cc.u32 	%r0, %a0, %b0;
	addc.cc.u32 	%r1, %a1, %b1;
	addc.cc.u32 	%r2, %a2, %b2;
	addc.u32 	%r3, %a3, %b3;
	mov.b64 	%rd54, {%r0,%r1};
	mov.b64 	%rd55, {%r2,%r3};
	}
	selp.b64 	%rd56, %rd55, %rd53, %p9;
	selp.s64 	%rd57, -1, 0, %p9;
	sub.s64 	%rd58, %rd57, %rd15;
	cvt.u64.u32 	%rd59, %r17;
	shl.b64 	%rd60, %rd59, 32;
	add.s64 	%rd61, %rd56, 1;
	shr.u64 	%rd62, %rd61, 10;
	add.s64 	%rd63, %rd62, 1;
	shr.u64 	%rd64, %rd63, 1;
	shl.b64 	%rd65, %rd58, 52;
	add.s64 	%rd66, %rd65, %rd64;
	add.s64 	%rd67, %rd66, 4602678819172646912;
	or.b64  	%rd68, %rd67, %rd60;
	mov.b64 	%fd4, %rd68;
$L__BB1_9:
	st.param.f64 	[func_retval0], %fd4;
	st.param.b32 	[func_retval0+8], %r46;
	ret;

}


// ===== COMPILED SASS (sm_100) =====

	.target	sm_100

	.elftype	@"ET_EXEC"


//--------------------- .note.nv.tkinfo           --------------------------
	.section	.note.nv.tkinfo,"",@"SHT_NOTE"
	.sectionflags	@"SHF_NOTE_NV_TKINFO"
	.tkinfo
        /*0018*/ 	.word	0x00000002
        /*0030*/ 	.string	""
        /*0030*/ 	.string	"ptxas"
        /*0030*/ 	.string	"Cuda compilation tools, release 13.0, V13.0.88"
        /*0030*/ 	.string	"Build cuda_13.0.r13.0/compiler.36424714_0"
        /*0030*/ 	.string	"-arch sm_100 -m 64 "



//--------------------- .note.nv.cuinfo           --------------------------
	.section	.note.nv.cuinfo,"",@"SHT_NOTE"
	.sectionflags	@"SHF_NOTE_NV_CUINFO"
        /*0018*/ 	.short	0x0002
        /*001a*/ 	.short	0x0064
        /*001c*/ 	.short	0x0082
	.zero		2


//--------------------- .nv.info                  --------------------------
	.section	.nv.info,"",@"SHT_CUDA_INFO"
	.align	4


	//----- nvinfo : EIATTR_REGCOUNT
	.align		4
        /*0000*/ 	.byte	0x04, 0x2f
        /*0002*/ 	.short	(.L_3 - .L_2)
	.align		4
.L_2:
        /*0004*/ 	.word	index@(_Z25generate_hermitian_matrixPK7double2PS_ii)
        /*0008*/ 	.word	0x00000020


	//----- nvinfo : EIATTR_FRAME_SIZE
	.align		4
.L_3:
        /*000c*/ 	.byte	0x04, 0x11
        /*000e*/ 	.short	(.L_5 - .L_4)
	.align		4
.L_4:
        /*0010*/ 	.word	index@($_Z25generate_hermitian_matrixPK7double2PS_ii$__internal_trig_reduction_slowpathd)
        /*0014*/ 	.word	0x00000028


	//----- nvinfo : EIATTR_FRAME_SIZE
	.align		4
.L_5:
        /*0018*/ 	.byte	0x04, 0x11
        /*001a*/ 	.short	(.L_7 - .L_6)
	.align		4
.L_6:
        /*001c*/ 	.word	index@(_Z25generate_hermitian_matrixPK7double2PS_ii)
        /*0020*/ 	.word	0x00000028


	//----- nvinfo : EIATTR_MIN_STACK_SIZE
	.align		4
.L_7:
        /*0024*/ 	.byte	0x04, 0x12
        /*0026*/ 	.short	(.L_9 - .L_8)
	.align		4
.L_8:
        /*0028*/ 	.word	index@(_Z25generate_hermitian_matrixPK7double2PS_ii)
        /*002c*/ 	.word	0x00000028
.L_9:


//--------------------- .nv.compat                --------------------------
	.section	.nv.compat,"",@"SHT_CUDA_COMPAT_INFO"
	.align	4
        /*0000*/ 	.byte	0x02, 0x09, 0x00, 0x00, 0x02, 0x02, 0x01, 0x00, 0x02, 0x05, 0x05, 0x00, 0x03, 0x07, 0x01, 0x01
        /*0010*/ 	.byte	0x02, 0x03, 0x00, 0x00, 0x02, 0x06, 0x01, 0x00, 0x04, 0x0b, 0x08, 0x00, 0x01, 0x00, 0x00, 0x00
        /*0020*/ 	.byte	0x00, 0x00, 0x00, 0x00


//--------------------- .nv.info._Z25generate_hermitian_matrixPK7double2PS_ii --------------------------
	.section	.nv.info._Z25generate_hermitian_matrixPK7double2PS_ii,"",@"SHT_CUDA_INFO"
	.sectionflags	@""
	.align	4


	//----- nvinfo : EIATTR_CUDA_API_VERSION
	.align		4
        /*0000*/ 	.byte	0x04, 0x37
        /*0002*/ 	.short	(.L_11 - .L_10)
.L_10:
        /*0004*/ 	.word	0x00000082


	//----- nvinfo : EIATTR_KPARAM_INFO
	.align		4
.L_11:
        /*0008*/ 	.byte	0x04, 0x17
        /*000a*/ 	.short	(.L_13 - .L_12)
.L_12:
        /*000c*/ 	.word	0x00000000
        /*0010*/ 	.short	0x0003
        /*0012*/ 	.short	0x0014
        /*0014*/ 	.byte	0x00, 0xf0, 0x11, 0x00


	//----- nvinfo : EIATTR_KPARAM_INFO
	.align		4
.L_13:
        /*0018*/ 	.byte	0x04, 0x17
        /*001a*/ 	.short	(.L_15 - .L_14)
.L_14:
        /*001c*/ 	.word	0x00000000
        /*0020*/ 	.short	0x0002
        /*0022*/ 	.short	0x0010
        /*0024*/ 	.byte	0x00, 0xf0, 0x11, 0x00


	//----- nvinfo : EIATTR_KPARAM_INFO
	.align		4
.L_15:
        /*0028*/ 	.byte	0x04, 0x17
        /*002a*/ 	.short	(.L_17 - .L_16)
.L_16:
        /*002c*/ 	.word	0x00000000
        /*0030*/ 	.short	0x0001
        /*0032*/ 	.short	0x0008
        /*0034*/ 	.byte	0x00, 0xf5, 0x21, 0x00


	//----- nvinfo : EIATTR_KPARAM_INFO
	.align		4
.L_17:
        /*0038*/ 	.byte	0x04, 0x17
        /*003a*/ 	.short	(.L_19 - .L_18)
.L_18:
        /*003c*/ 	.word	0x00000000
        /*0040*/ 	.short	0x0000
        /*0042*/ 	.short	0x0000
        /*0044*/ 	.byte	0x00, 0xf5, 0x21, 0x00


	//----- nvinfo : EIATTR_SPARSE_MMA_MASK
	.align		4
.L_19:
        /*0048*/ 	.byte	0x03, 0x50
        /*004a*/ 	.short	0x0000


	//----- nvinfo : EIATTR_MAXREG_COUNT
	.align		4
        /*004c*/ 	.byte	0x03, 0x1b
        /*004e*/ 	.short	0x00ff


	//----- nvinfo : EIATTR_MERCURY_ISA_VERSION
	.align		4
        /*0050*/ 	.byte	0x03, 0x5f
        /*0052*/ 	.short	0x0101


	//----- nvinfo : EIATTR_VRC_CTA_INIT_COUNT
	.align		4
        /*0054*/ 	.byte	0x02, 0x4a
	.zero		1
	.zero		1


	//----- nvinfo : EIATTR_EXIT_INSTR_OFFSETS
	.align		4
        /*0058*/ 	.byte	0x04, 0x1c
        /*005a*/ 	.short	(.L_21 - .L_20)


	//   ....[0]....
.L_20:
        /*005c*/ 	.word	0x000000d0


	//   ....[1]....
        /*0060*/ 	.word	0x00000940


	//   ....[2]....
        /*0064*/ 	.word	0x00001170


	//----- nvinfo : EIATTR_CRS_STACK_SIZE
	.align		4
.L_21:
        /*0068*/ 	.byte	0x04, 0x1e
        /*006a*/ 	.short	(.L_23 - .L_22)
.L_22:
        /*006c*/ 	.word	0x00000000


	//----- nvinfo : EIATTR_CBANK_PARAM_SIZE
	.align		4
.L_23:
        /*0070*/ 	.byte	0x03, 0x19
        /*0072*/ 	.short	0x0018


	//----- nvinfo : EIATTR_PARAM_CBANK
	.align		4
        /*0074*/ 	.byte	0x04, 0x0a
        /*0076*/ 	.short	(.L_25 - .L_24)
	.align		4
.L_24:
        /*0078*/ 	.word	index@(.nv.constant0._Z25generate_hermitian_matrixPK7double2PS_ii)
        /*007c*/ 	.short	0x0380
        /*007e*/ 	.short	0x0018


	//----- nvinfo : EIATTR_SW_WAR
	.align		4
.L_25:
        /*0080*/ 	.byte	0x04, 0x36
        /*0082*/ 	.short	(.L_27 - .L_26)
.L_26:
        /*0084*/ 	.word	0x00000008
.L_27:


//--------------------- .nv.callgraph             --------------------------
	.section	.nv.callgraph,"",@"SHT_CUDA_CALLGRAPH"
	.align	4
	.sectionentsize	8
	.align		4
        /*0000*/ 	.word	0x00000000
	.align		4
        /*0004*/ 	.word	0xffffffff
	.align		4
        /*0008*/ 	.word	0x00000000
	.align		4
        /*000c*/ 	.word	0xfffffffe
	.align		4
        /*0010*/ 	.word	0x00000000
	.align		4
        /*0014*/ 	.word	0xfffffffd
	.align		4
        /*0018*/ 	.word	0x00000000
	.align		4
        /*001c*/ 	.word	0xfffffffc


//--------------------- .nv.constant4             --------------------------
	.section	.nv.constant4,"a",@progbits
	.align	8
	.align		8
.nv.constant4:
        /*0000*/ 	.dword	__cudart_i2opi_d
	.align		8
        /*0008*/ 	.dword	__cudart_sin_cos_coeffs


//--------------------- .text._Z25generate_hermitian_matrixPK7double2PS_ii --------------------------
	.section	.text._Z25generate_hermitian_matrixPK7double2PS_ii,"ax",@progbits
	.align	128
        .global         _Z25generate_hermitian_matrixPK7double2PS_ii
        .type           _Z25generate_hermitian_matrixPK7double2PS_ii,@function
        .size           _Z25generate_hermitian_matrixPK7double2PS_ii,(.L_x_21 - _Z25generate_hermitian_matrixPK7double2PS_ii)
        .other          _Z25generate_hermitian_matrixPK7double2PS_ii,@"STO_CUDA_ENTRY STV_DEFAULT"
_Z25generate_hermitian_matrixPK7double2PS_ii:
.text._Z25generate_hermitian_matrixPK7double2PS_ii:
[----:B------:R-:W0:Y:S01]  /*0000*/  LDC R1, c[0x0][0x37c] ;  /* 0x0000df00ff017b82 */ /* 0x000e220000000800 */
[----:B------:R-:W1:Y:S01]  /*0010*/  S2R R3, SR_CTAID.X ;  /* 0x0000000000037919 */ /* 0x000e620000002500 */
[----:B------:R-:W1:Y:S01]  /*0020*/  LDCU UR4, c[0x0][0x360] ;  /* 0x00006c00ff0477ac */ /* 0x000e620008000800 */
[----:B0-----:R-:W-:Y:S01]  /*0030*/  VIADD R1, R1, 0xffffffd8 ;  /* 0xffffffd801017836 */ /* 0x001fe20000000000 */
[----:B------:R-:W1:Y:S01]  /*0040*/  S2R R0, SR_TID.X ;  /* 0x0000000000007919 */ /* 0x000e620000002100 */
[----:B------:R-:W0:Y:S01]  /*0050*/  LDCU UR5, c[0x0][0x364] ;  /* 0x00006c80ff0577ac */ /* 0x000e220008000800 */
[----:B------:R-:W0:Y:S01]  /*0060*/  S2R R2, SR_CTAID.Y ;  /* 0x0000000000027919 */ /* 0x000e220000002600 */
[----:B------:R-:W2:Y:S01]  /*0070*/  LDCU UR6, c[0x0][0x390] ;  /* 0x00007200ff0677ac */ /* 0x000ea20008000800 */
[----:B------:R-:W0:Y:S01]  /*0080*/  S2R R5, SR_TID.Y ;  /* 0x0000000000057919 */ /* 0x000e220000002200 */
[----:B-1----:R-:W-:Y:S02]  /*0090*/  IMAD R3, R3, UR4, R0 ;  /* 0x0000000403037c24 */ /* 0x002fe4000f8e0200 */
[----:B0-----:R-:W-:-:S05]  /*00a0*/  IMAD R2, R2, UR5, R5 ;  /* 0x0000000502027c24 */ /* 0x001fca000f8e0205 */
[----:B------:R-:W-:-:S04]  /*00b0*/  VIMNMX R0, PT, PT, R3, R2, !PT ;  /* 0x0000000203007248 */ /* 0x000fc80007fe0100 */
[----:B--2---:R-:W-:-:S13]  /*00c0*/  ISETP.GE.AND P0, PT, R0, UR6, PT ;  /* 0x0000000600007c0c */ /* 0x004fda000bf06270 */
[----:B------:R-:W-:Y:S05]  /*00d0*/  @P0 EXIT ;  /* 0x000000000000094d */ /* 0x000fea0003800000 */
[----:B------:R-:W-:Y:S01]  /*00e0*/  ISETP.GT.AND P0, PT, R3, R2, PT ;  /* 0x000000020300720c */ /* 0x000fe20003f04270 */
[----:B------:R-:W0:-:S12]  /*00f0*/  LDCU.64 UR4, c[0x0][0x358] ;  /* 0x00006b00ff0477ac */ /* 0x000e180008000a00 */
[----:B------:R-:W-:Y:S05]  /*0100*/  @P0 BRA `(.L_x_0) ;  /* 0x0000000800100947 */ /* 0x000fea0003800000 */
[----:B------:R-:W1:Y:S01]  /*0110*/  LDC.64 R6, c[0x0][0x380] ;  /* 0x0000e000ff067b82 */ /* 0x000e620000000a00 */
[----:B------:R-:W2:Y:S02]  /*0120*/  LDCU UR6, c[0x0][0x394] ;  /* 0x00007280ff0677ac */ /* 0x000ea40008000800 */
[----:B--2---:R-:W-:-:S04]  /*0130*/  IMAD R0, R3, UR6, R2 ;  /* 0x0000000603007c24 */ /* 0x004fc8000f8e0202 */
[----:B-1----:R-:W-:-:S06]  /*0140*/  IMAD.WIDE R6, R0, 0x10, R6 ;  /* 0x0000001000067825 */ /* 0x002fcc00078e0206 */
[----:B0-----:R-:W2:Y:S01]  /*0150*/  LDG.E.128.CONSTANT R4, desc[UR4][R6.64] ;  /* 0x0000000406047981 */ /* 0x001ea2000c1e9d00 */
[----:B------:R-:W-:Y:S01]  /*0160*/  UMOV UR6, 0x54442d18 ;  /* 0x54442d1800067882 */ /* 0x000fe20000000000 */
[----:B------:R-:W-:Y:S01]  /*0170*/  UMOV UR7, 0x401921fb ;  /* 0x401921fb00077882 */ /* 0x000fe20000000000 */
[----:B------:R-:W-:Y:S01]  /*0180*/  BSSY.RECONVERGENT B0, `(.L_x_1) ;  /* 0x000001d000007945 */ /* 0x000fe20003800200 */
[----:B--2---:R-:W-:-:S08]  /*0190*/  DMUL R20, R4, UR6 ;  /* 0x0000000604147c28 */ /* 0x004fd00008000000 */
[----:B------:R-:W-:-:S14]  /*01a0*/  DSETP.NEU.AND P0, PT, |R20|, +INF , PT ;  /* 0x7ff000001400742a */ /* 0x000fdc0003f0d200 */
[----:B------:R-:W-:Y:S01]  /*01b0*/  @!P0 DMUL R4, RZ, R20 ;  /* 0x00000014ff048228 */ /* 0x000fe20000000000 */
[----:B------:R-:W-:Y:S01]  /*01c0*/  @!P0 IMAD.MOV.U32 R26, RZ, RZ, 0x1 ;  /* 0x00000001ff1a8424 */ /* 0x000fe200078e00ff */
[----:B------:R-:W-:Y:S09]  /*01d0*/  @!P0 BRA `(.L_x_2) ;  /* 0x00000000005c8947 */ /* 0x000ff20003800000 */
[----:B------:R-:W-:Y:S01]  /*01e0*/  UMOV UR6, 0x6dc9c883 ;  /* 0x6dc9c88300067882 */ /* 0x000fe20000000000 */
[----:B------:R-:W-:Y:S01]  /*01f0*/  UMOV UR7, 0x3fe45f30 ;  /* 0x3fe45f3000077882 */ /* 0x000fe20000000000 */
[C---:B------:R-:W-:Y:S01]  /*0200*/  DSETP.GE.AND P0, PT, |R20|.reuse, 2.14748364800000000000e+09, PT ;  /* 0x41e000001400742a */ /* 0x040fe20003f06200 */
[----:B------:R-:W-:Y:S01]  /*0210*/  BSSY.RECONVERGENT B1, `(.L_x_3) ;  /* 0x0000012000017945 */ /* 0x000fe20003800200 */
[----:B------:R-:W-:Y:S01]  /*0220*/  DMUL R8, R20, UR6 ;  /* 0x0000000614087c28 */ /* 0x000fe20008000000 */
[----:B------:R-:W-:Y:S01]  /*0230*/  UMOV UR6, 0x54442d18 ;  /* 0x54442d1800067882 */ /* 0x000fe20000000000 */
[----:B------:R-:W-:-:S08]  /*0240*/  UMOV UR7, 0x3ff921fb ;  /* 0x3ff921fb00077882 */ /* 0x000fd00000000000 */
[----:B------:R-:W0:Y:S08]  /*0250*/  F2I.F64 R8, R8 ;  /* 0x0000000800087311 */ /* 0x000e300000301100 */
[----:B0-----:R-:W0:Y:S02]  /*0260*/  I2F.F64 R4, R8 ;  /* 0x0000000800047312 */ /* 0x001e240000201c00 */
[----:B0-----:R-:W-:Y:S01]  /*0270*/  DFMA R10, R4, -UR6, R20 ;  /* 0x80000006040a7c2b */ /* 0x001fe20008000014 */
[----:B------:R-:W-:Y:S01]  /*0280*/  UMOV UR6, 0x33145c00 ;  /* 0x33145c0000067882 */ /* 0x000fe20000000000 */
[----:B------:R-:W-:-:S06]  /*0290*/  UMOV UR7, 0x3c91a626 ;  /* 0x3c91a62600077882 */ /* 0x000fcc0000000000 */
[----:B------:R-:W-:Y:S01]  /*02a0*/  DFMA R10, R4, -UR6, R10 ;  /* 0x80000006040a7c2b */ /* 0x000fe2000800000a */
[----:B------:R-:W-:Y:S01]  /*02b0*/  UMOV UR6, 0x252049c0 ;  /* 0x252049c000067882 */ /* 0x000fe20000000000 */
[----:B------:R-:W-:-:S06]  /*02c0*/  UMOV UR7, 0x397b839a ;  /* 0x397b839a00077882 */ /* 0x000fcc0000000000 */
[----:B------:R-:W-:Y:S01]  /*02d0*/  DFMA R4, R4, -UR6, R10 ;  /* 0x8000000604047c2b */ /* 0x000fe2000800000a */
[----:B------:R-:W-:Y:S10]  /*02e0*/  @!P0 BRA `(.L_x_4) ;  /* 0x0000000000108947 */ /* 0x000ff40003800000 */
[----:B------:R-:W-:Y:S01]  /*02f0*/  IMAD.MOV.U32 R9, RZ, RZ, R20 ;  /* 0x000000ffff097224 */ /* 0x000fe200078e0014 */
[----:B------:R-:W-:Y:S01]  /*0300*/  MOV R18, 0x330 ;  /* 0x0000033000127802 */ /* 0x000fe20000000f00 */
[----:B------:R-:W-:-:S07]  /*0310*/  IMAD.MOV.U32 R19, RZ, RZ, R21 ;  /* 0x000000ffff137224 */ /* 0x000fce00078e0015 */
[----:B------:R-:W-:Y:S05]  /*0320*/  CALL.REL.NOINC `($_Z25generate_hermitian_matrixPK7double2PS_ii$__internal_trig_reduction_slowpathd) ;  /* 0x0000000c00947944 */ /* 0x000fea0003c00000 */
.L_x_4:
[----:B------:R-:W-:Y:S05]  /*0330*/  BSYNC.RECONVERGENT B1 ;  /* 0x0000000000017941 */ /* 0x000fea0003800200 */
.L_x_3:
[----:B------:R-:W-:-:S07]  /*0340*/  VIADD R26, R8, 0x1 ;  /* 0x00000001081a7836 */ /* 0x000fce0000000000 */
.L_x_2:
[----:B------:R-:W-:Y:S05]  /*0350*/  BSYNC.RECONVERGENT B0 ;  /* 0x0000000000007941 */ /* 0x000fea0003800200 */
.L_x_1:
[----:B------:R-:W0:Y:S01]  /*0360*/  LDCU.64 UR6, c[0x4][0x8] ;  /* 0x01000100ff0677ac */ /* 0x000e220008000a00 */
[----:B------:R-:W-:-:S05]  /*0370*/  IMAD.SHL.U32 R8, R26, 0x40, RZ ;  /* 0x000000401a087824 */ /* 0x000fca00078e00ff */
[----:B------:R-:W-:-:S04]  /*0380*/  LOP3.LUT R8, R8, 0x40, RZ, 0xc0, !PT ;  /* 0x0000004008087812 */ /* 0x000fc800078ec0ff */
[----:B0-----:R-:W-:-:S05]  /*0390*/  IADD3 R28, P0, PT, R8, UR6, RZ ;  /* 0x00000006081c7c10 */ /* 0x001fca000ff1e0ff */
[----:B------:R-:W-:-:S05]  /*03a0*/  IMAD.X R29, RZ, RZ, UR7, P0 ;  /* 0x00000007ff1d7e24 */ /* 0x000fca00080e06ff */
[----:B------:R-:W2:Y:S04]  /*03b0*/  LDG.E.128.CONSTANT R8, desc[UR4][R28.64] ;  /* 0x000000041c087981 */ /* 0x000ea8000c1e9d00 */
[----:B------:R-:W3:Y:S04]  /*03c0*/  LDG.E.128.CONSTANT R12, desc[UR4][R28.64+0x10] ;  /* 0x000010041c0c7981 */ /* 0x000ee8000c1e9d00 */
[----:B------:R-:W4:Y:S01]  /*03d0*/  LDG.E.128.CONSTANT R16, desc[UR4][R28.64+0x20] ;  /* 0x000020041c107981 */ /* 0x000f22000c1e9d00 */
[----:B------:R-:W-:Y:S01]  /*03e0*/  LOP3.LUT R22, R26, 0x1, RZ, 0xc0, !PT ;  /* 0x000000011a167812 */ /* 0x000fe200078ec0ff */
[----:B------:R-:W-:Y:S01]  /*03f0*/  IMAD.MOV.U32 R23, RZ, RZ, 0x3da8ff83 ;  /* 0x3da8ff83ff177424 */ /* 0x000fe200078e00ff */
[----:B------:R-:W-:Y:S01]  /*0400*/  DMUL R24, R4, R4 ;  /* 0x0000000404187228 */ /* 0x000fe20000000000 */
[----:B------:R-:W-:Y:S01]  /*0410*/  BSSY.RECONVERGENT B0, `(.L_x_5) ;  /* 0x000002c000007945 */ /* 0x000fe20003800200 */
[----:B------:R-:W-:Y:S01]  /*0420*/  ISETP.NE.U32.AND P0, PT, R22, 0x1, PT ;  /* 0x000000011600780c */ /* 0x000fe20003f05070 */
[----:B------:R-:W-:Y:S01]  /*0430*/  IMAD.MOV.U32 R22, RZ, RZ, 0x20fd8164 ;  /* 0x20fd8164ff167424 */ /* 0x000fe200078e00ff */
[----:B------:R-:W-:-:S02]  /*0440*/  DSETP.NEU.AND P1, PT, |R20|, +INF , PT ;  /* 0x7ff000001400742a */ /* 0x000fc40003f2d200 */
[----:B------:R-:W-:Y:S02]  /*0450*/  FSEL R23, -R23, 0.11223486810922622681, !P0 ;  /* 0x3de5db6517177808 */ /* 0x000fe40004000100 */
[----:B------:R-:W-:-:S06]  /*0460*/  FSEL R22, R22, -8.06006814911005101289e+34, !P0 ;  /* 0xf9785eba16167808 */ /* 0x000fcc0004000000 */
[----:B--2---:R-:W-:-:S08]  /*0470*/  DFMA R8, R24, R22, R8 ;  /* 0x000000161808722b */ /* 0x004fd00000000008 */
[----:B------:R-:W-:-:S08]  /*0480*/  DFMA R8, R24, R8, R10 ;  /* 0x000000081808722b */ /* 0x000fd0000000000a */
[----:B---3--:R-:W-:-:S08]  /*0490*/  DFMA R8, R24, R8, R12 ;  /* 0x000000081808722b */ /* 0x008fd0000000000c */
[----:B------:R-:W-:-:S08]  /*04a0*/  DFMA R8, R24, R8, R14 ;  /* 0x000000081808722b */ /* 0x000fd0000000000e */
[----:B----4-:R-:W-:-:S08]  /*04b0*/  DFMA R8, R24, R8, R16 ;  /* 0x000000081808722b */ /* 0x010fd00000000010 */
[----:B------:R-:W-:-:S08]  /*04c0*/  DFMA R8, R24, R8, R18 ;  /* 0x000000081808722b */ /* 0x000fd00000000012 */
[----:B------:R-:W-:Y:S02]  /*04d0*/  DFMA R4, R8, R4, R4 ;  /* 0x000000040804722b */ /* 0x000fe40000000004 */
[----:B------:R-:W-:-:S10]  /*04e0*/  DFMA R8, R24, R8, 1 ;  /* 0x3ff000001808742b */ /* 0x000fd40000000008 */
[----:B------:R-:W-:Y:S02]  /*04f0*/  FSEL R10, R8, R4, !P0 ;  /* 0x00000004080a7208 */ /* 0x000fe40004000000 */
[----:B------:R-:W-:Y:S01]  /*0500*/  FSEL R11, R9, R5, !P0 ;  /* 0x00000005090b7208 */ /* 0x000fe20004000000 */
[----:B------:R-:W-:Y:S01]  /*0510*/  @!P1 DMUL R4, RZ, R20 ;  /* 0x00000014ff049228 */ /* 0x000fe20000000000 */
[----:B------:R-:W-:Y:S01]  /*0520*/  LOP3.LUT P0, RZ, R26, 0x2, RZ, 0xc0, !PT ;  /* 0x000000021aff7812 */ /* 0x000fe2000780c0ff */
[----:B------:R-:W-:-:S03]  /*0530*/  @!P1 IMAD.MOV.U32 R26, RZ, RZ, RZ ;  /* 0x000000ffff1a9224 */ /* 0x000fc600078e00ff */
[----:B------:R-:W-:-:S10]  /*0540*/  DADD R8, RZ, -R10 ;  /* 0x00000000ff087229 */ /* 0x000fd4000000080a */
[----:B------:R-:W-:Y:S02]  /*0550*/  FSEL R22, R10, R8, !P0 ;  /* 0x000000080a167208 */ /* 0x000fe40004000000 */
[----:B------:R-:W-:Y:S01]  /*0560*/  FSEL R23, R11, R9, !P0 ;  /* 0x000000090b177208 */ /* 0x000fe20004000000 */
[----:B------:R-:W-:Y:S06]  /*0570*/  @!P1 BRA `(.L_x_6) ;  /* 0x0000000000549947 */ /* 0x000fec0003800000 */
[----:B------:R-:W-:Y:S01]  /*0580*/  UMOV UR6, 0x6dc9c883 ;  /* 0x6dc9c88300067882 */ /* 0x000fe20000000000 */
[----:B------:R-:W-:Y:S01]  /*0590*/  UMOV UR7, 0x3fe45f30 ;  /* 0x3fe45f3000077882 */ /* 0x000fe20000000000 */
[C---:B------:R-:W-:Y:S02]  /*05a0*/  DSETP.GE.AND P0, PT, |R20|.reuse, 2.14748364800000000000e+09, PT ;  /* 0x41e000001400742a */ /* 0x040fe40003f06200 */
        /* <DEDUP_REMOVED lines=17> */
[----:B------:R-:W-:-:S07]  /*06c0*/  IMAD.MOV.U32 R26, RZ, RZ, R8 ;  /* 0x000000ffff1a7224 */ /* 0x000fce00078e0008 */
.L_x_6:
[----:B------:R-:W-:Y:S05]  /*06d0*/  BSYNC.RECONVERGENT B0 ;  /* 0x0000000000007941 */ /* 0x000fea0003800200 */
.L_x_5:
        /* <DEDUP_REMOVED lines=10> */
[----:B------:R-:W-:-:S02]  /*0780*/  DMUL R24, R4, R4 ;  /* 0x0000000404187228 */ /* 0x000fc40000000000 */
[----:B------:R-:W-:Y:S01]  /*0790*/  ISETP.NE.U32.AND P0, PT, R20, 0x1, PT ;  /* 0x000000011400780c */ /* 0x000fe20003f05070 */
[----:B------:R-:W-:-:S03]  /*07a0*/  IMAD.MOV.U32 R20, RZ, RZ, 0x20fd8164 ;  /* 0x20fd8164ff147424 */ /* 0x000fc600078e00ff */
[----:B------:R-:W-:Y:S02]  /*07b0*/  FSEL R21, -R21, 0.11223486810922622681, !P0 ;  /* 0x3de5db6515157808 */ /* 0x000fe40004000100 */
[----:B------:R-:W-:-:S06]  /*07c0*/  FSEL R20, R20, -8.06006814911005101289e+34, !P0 ;  /* 0xf9785eba14147808 */ /* 0x000fcc0004000000 */
[----:B--2---:R-:W-:-:S08]  /*07d0*/  DFMA R8, R24, R20, R8 ;  /* 0x000000141808722b */ /* 0x004fd00000000008 */
[C---:B------:R-:W-:Y:S01]  /*07e0*/  DFMA R8, R24.reuse, R8, R10 ;  /* 0x000000081808722b */ /* 0x040fe2000000000a */
[----:B------:R-:W0:Y:S07]  /*07f0*/  LDC.64 R10, c[0x0][0x388] ;  /* 0x0000e200ff0a7b82 */ /* 0x000e2e0000000a00 */
[----:B---3--:R-:W-:-:S08]  /*0800*/  DFMA R8, R24, R8, R12 ;  /* 0x000000081808722b */ /* 0x008fd0000000000c */
[----:B------:R-:W-:-:S08]  /*0810*/  DFMA R8, R24, R8, R14 ;  /* 0x000000081808722b */ /* 0x000fd0000000000e */
[----:B----4-:R-:W-:-:S08]  /*0820*/  DFMA R8, R24, R8, R16 ;  /* 0x000000081808722b */ /* 0x010fd00000000010 */
[----:B------:R-:W-:-:S08]  /*0830*/  DFMA R8, R24, R8, R18 ;  /* 0x000000081808722b */ /* 0x000fd00000000012 */
[----:B------:R-:W-:Y:S02]  /*0840*/  DFMA R4, R8, R4, R4 ;  /* 0x000000040804722b */ /* 0x000fe40000000004 */
[----:B------:R-:W-:-:S10]  /*0850*/  DFMA R8, R24, R8, 1 ;  /* 0x3ff000001808742b */ /* 0x000fd40000000008 */
[----:B------:R-:W-:Y:S02]  /*0860*/  FSEL R8, R8, R4, !P0 ;  /* 0x0000000408087208 */ /* 0x000fe40004000000 */
[----:B------:R-:W-:Y:S02]  /*0870*/  FSEL R9, R9, R5, !P0 ;  /* 0x0000000509097208 */ /* 0x000fe40004000000 */
[----:B------:R-:W-:-:S04]  /*0880*/  LOP3.LUT P0, RZ, R26, 0x2, RZ, 0xc0, !PT ;  /* 0x000000021aff7812 */ /* 0x000fc8000780c0ff */
[----:B------:R-:W-:-:S10]  /*0890*/  DADD R4, RZ, -R8 ;  /* 0x00000000ff047229 */ /* 0x000fd40000000808 */
[----:B------:R-:W-:Y:S01]  /*08a0*/  FSEL R4, R8, R4, !P0 ;  /* 0x0000000408047208 */ /* 0x000fe20004000000 */
[----:B------:R-:W-:Y:S01]  /*08b0*/  IMAD.MOV.U32 R8, RZ, RZ, RZ ;  /* 0x000000ffff087224 */ /* 0x000fe200078e00ff */
[----:B------:R-:W-:Y:S02]  /*08c0*/  FSEL R5, R9, R5, !P0 ;  /* 0x0000000509057208 */ /* 0x000fe40004000000 */
[----:B------:R-:W-:-:S04]  /*08d0*/  ISETP.NE.AND P0, PT, R3, R2, PT ;  /* 0x000000020300720c */ /* 0x000fc80003f05270 */
[C---:B------:R-:W-:Y:S01]  /*08e0*/  DMUL R2, R6.reuse, R4 ;  /* 0x0000000406027228 */ /* 0x040fe20000000000 */
[----:B------:R-:W-:Y:S01]  /*08f0*/  FSEL R9, RZ, 1.875, !P0 ;  /* 0x3ff00000ff097808 */ /* 0x000fe20004000000 */
[----:B------:R-:W-:-:S06]  /*0900*/  DMUL R4, R6, R22 ;  /* 0x0000001606047228 */ /* 0x000fcc0000000000 */
[----:B------:R-:W-:Y:S01]  /*0910*/  DMUL R6, R2, R8 ;  /* 0x0000000802067228 */ /* 0x000fe20000000000 */
[----:B0-----:R-:W-:-:S06]  /*0920*/  IMAD.WIDE R2, R0, 0x10, R10 ;  /* 0x0000001000027825 */ /* 0x001fcc00078e020a */
[----:B------:R-:W-:Y:S01]  /*0930*/  STG.E.128 desc[UR4][R2.64], R4 ;  /* 0x0000000402007986 */ /* 0x000fe2000c101d04 */
[----:B------:R-:W-:Y:S05]  /*0940*/  EXIT ;  /* 0x000000000000794d */ /* 0x000fea0003800000 */
.L_x_0:
        /* <DEDUP_REMOVED lines=19> */
[----:B------:R-:W-:-:S04]  /*0a80*/  UMOV UR7, 0x3ff921fb ;  /* 0x3ff921fb00077882 */ /* 0x000fc80000000000 */
        /* <DEDUP_REMOVED lines=15> */
.L_x_10:
[----:B------:R-:W-:Y:S05]  /*0b80*/  BSYNC.RECONVERGENT B1 ;  /* 0x0000000000017941 */ /* 0x000fea0003800200 */
.L_x_9:
[----:B------:R-:W-:-:S07]  /*0b90*/  VIADD R0, R0, 0x1 ;  /* 0x0000000100007836 */ /* 0x000fce0000000000 */
.L_x_8:
[----:B------:R-:W-:Y:S05]  /*0ba0*/  BSYNC.RECONVERGENT B0 ;  /* 0x0000000000007941 */ /* 0x000fea0003800200 */
.L_x_7:
        /* <DEDUP_REMOVED lines=10> */
[----:B------:R-:W-:Y:S01]  /*0c50*/  DSETP.NEU.AND P1, PT, |R22|, +INF , PT ;  /* 0x7ff000001600742a */ /* 0x000fe20003f2d200 */
[----:B------:R-:W-:Y:S01]  /*0c60*/  IMAD.MOV.U32 R25, RZ, RZ, 0x3da8ff83 ;  /* 0x3da8ff83ff197424 */ /* 0x000fe200078e00ff */
[----:B------:R-:W-:Y:S01]  /*0c70*/  ISETP.NE.U32.AND P0, PT, R20, 0x1, PT ;  /* 0x000000011400780c */ /* 0x000fe20003f05070 */
[----:B------:R-:W-:Y:S01]  /*0c80*/  DMUL R20, R4, R4 ;  /* 0x0000000404147228 */ /* 0x000fe20000000000 */
[----:B------:R-:W-:Y:S02]  /*0c90*/  BSSY.RECONVERGENT B0, `(.L_x_11) ;  /* 0x0000029000007945 */ /* 0x000fe40003800200 */
[----:B------:R-:W-:-:S02]  /*0ca0*/  FSEL R24, R24, -8.06006814911005101289e+34, !P0 ;  /* 0xf9785eba18187808 */ /* 0x000fc40004000000 */
[----:B------:R-:W-:-:S06]  /*0cb0*/  FSEL R25, -R25, 0.11223486810922622681, !P0 ;  /* 0x3de5db6519197808 */ /* 0x000fcc0004000100 */
        /* <DEDUP_REMOVED lines=38> */
.L_x_12:
[----:B------:R-:W-:Y:S05]  /*0f20*/  BSYNC.RECONVERGENT B0 ;  /* 0x0000000000007941 */ /* 0x000fea0003800200 */
.L_x_11:
[----:B------:R-:W0:Y:S01]  /*0f30*/  LDCU.64 UR6, c[0x4][0x8] ;  /* 0x01000100ff0677ac */ /* 0x000e220008000a00 */
[----:B------:R-:W-:-:S05]  /*0f40*/  IMAD.SHL.U32 R8, R0, 0x40, RZ ;  /* 0x0000004000087824 */ /* 0x000fca00078e00ff */
[----:B------:R-:W-:-:S04]  /*0f50*/  LOP3.LUT R8, R8, 0x40, RZ, 0xc0, !PT ;  /* 0x0000004008087812 */ /* 0x000fc800078ec0ff */
[----:B0-----:R-:W-:Y:S02]  /*0f60*/  IADD3 R26, P0, PT, R8, UR6, RZ ;  /* 0x00000006081a7c10 */ /* 0x001fe4000ff1e0ff */
[----:B------:R-:W-:Y:S01]  /*0f70*/  LOP3.LUT R22, R0, 0x1, RZ, 0xc0, !PT ;  /* 0x0000000100167812 */ /* 0x000fe200078ec0ff */
[----:B------:R-:W-:Y:S01]  /*0f80*/  IMAD.MOV.U32 R24, RZ, RZ, 0x20fd8164 ;  /* 0x20fd8164ff187424 */ /* 0x000fe200078e00ff */
[----:B------:R-:W0:Y:S01]  /*0f90*/  LDCU UR6, c[0x0][0x394] ;  /* 0x00007280ff0677ac */ /* 0x000e220008000800 */
[----:B------:R-:W-:-:S05]  /*0fa0*/  IMAD.X R27, RZ, RZ, UR7, P0 ;  /* 0x00000007ff1b7e24 */ /* 0x000fca00080e06ff */
[----:B------:R-:W2:Y:S04]  /*0fb0*/  LDG.E.128.CONSTANT R8, desc[UR4][R26.64] ;  /* 0x000000041a087981 */ /* 0x000ea8000c1e9d00 */
[----:B------:R-:W3:Y:S04]  /*0fc0*/  LDG.E.128.CONSTANT R12, desc[UR4][R26.64+0x10] ;  /* 0x000010041a0c7981 */ /* 0x000ee8000c1e9d00 */
[----:B------:R-:W4:Y:S01]  /*0fd0*/  LDG.E.128.CONSTANT R16, desc[UR4][R26.64+0x20] ;  /* 0x000020041a107981 */ /* 0x000f22000c1e9d00 */
[----:B------:R-:W-:Y:S01]  /*0fe0*/  IMAD.MOV.U32 R25, RZ, RZ, 0x3da8ff83 ;  /* 0x3da8ff83ff197424 */ /* 0x000fe200078e00ff */
[----:B------:R-:W-:Y:S01]  /*0ff0*/  ISETP.NE.U32.AND P0, PT, R22, 0x1, PT ;  /* 0x000000011600780c */ /* 0x000fe20003f05070 */
[----:B------:R-:W-:Y:S01]  /*1000*/  DMUL R22, R4, R4 ;  /* 0x0000000404167228 */ /* 0x000fe20000000000 */
[----:B0-----:R-:W-:Y:S01]  /*1010*/  IMAD R3, R3, UR6, R2 ;  /* 0x0000000603037c24 */ /* 0x001fe2000f8e0202 */
[----:B------:R-:W-:Y:S01]  /*1020*/  DMUL R20, R6, R20 ;  /* 0x0000001406147228 */ /* 0x000fe20000000000 */
[----:B------:R-:W-:-:S02]  /*1030*/  FSEL R24, R24, -8.06006814911005101289e+34, !P0 ;  /* 0xf9785eba18187808 */ /* 0x000fc40004000000 */
[----:B------:R-:W-:-:S06]  /*1040*/  FSEL R25, -R25, 0.11223486810922622681, !P0 ;  /* 0x3de5db6519197808 */ /* 0x000fcc0004000100 */
[----:B--2---:R-:W-:-:S08]  /*1050*/  DFMA R8, R22, R24, R8 ;  /* 0x000000181608722b */ /* 0x004fd00000000008 */
[C---:B------:R-:W-:Y:S01]  /*1060*/  DFMA R8, R22.reuse, R8, R10 ;  /* 0x000000081608722b */ /* 0x040fe2000000000a */
[----:B------:R-:W0:Y:S07]  /*1070*/  LDC.64 R10, c[0x0][0x388] ;  /* 0x0000e200ff0a7b82 */ /* 0x000e2e0000000a00 */
[----:B---3--:R-:W-:-:S08]  /*1080*/  DFMA R8, R22, R8, R12 ;  /* 0x000000081608722b */ /* 0x008fd0000000000c */
[----:B------:R-:W-:-:S08]  /*1090*/  DFMA R8, R22, R8, R14 ;  /* 0x000000081608722b */ /* 0x000fd0000000000e */
[----:B----4-:R-:W-:Y:S01]  /*10a0*/  DFMA R8, R22, R8, R16 ;  /* 0x000000081608722b */ /* 0x010fe20000000010 */
[----:B0-----:R-:W-:-:S07]  /*10b0*/  IMAD.WIDE R10, R3, 0x10, R10 ;  /* 0x00000010030a7825 */ /* 0x001fce00078e020a */
[----:B------:R-:W-:-:S08]  /*10c0*/  DFMA R8, R22, R8, R18 ;  /* 0x000000081608722b */ /* 0x000fd00000000012 */
[----:B------:R-:W-:Y:S02]  /*10d0*/  DFMA R4, R8, R4, R4 ;  /* 0x000000040804722b */ /* 0x000fe40000000004 */
[----:B------:R-:W-:-:S10]  /*10e0*/  DFMA R8, R22, R8, 1 ;  /* 0x3ff000001608742b */ /* 0x000fd40000000008 */
[----:B------:R-:W-:Y:S02]  /*10f0*/  FSEL R8, R8, R4, !P0 ;  /* 0x0000000408087208 */ /* 0x000fe40004000000 */
[----:B------:R-:W-:Y:S02]  /*1100*/  FSEL R9, R9, R5, !P0 ;  /* 0x0000000509097208 */ /* 0x000fe40004000000 */
[----:B------:R-:W-:-:S04]  /*1110*/  LOP3.LUT P0, RZ, R0, 0x2, RZ, 0xc0, !PT ;  /* 0x0000000200ff7812 */ /* 0x000fc8000780c0ff */
[----:B------:R-:W-:-:S10]  /*1120*/  DADD R4, RZ, -R8 ;  /* 0x00000000ff047229 */ /* 0x000fd40000000808 */
[----:B------:R-:W-:Y:S02]  /*1130*/  FSEL R22, R8, R4, !P0 ;  /* 0x0000000408167208 */ /* 0x000fe40004000000 */
[----:B------:R-:W-:-:S06]  /*1140*/  FSEL R23, R9, R5, !P0 ;  /* 0x0000000509177208 */ /* 0x000fcc0004000000 */
[----:B------:R-:W-:-:S07]  /*1150*/  DMUL R22, R6, R22 ;  /* 0x0000001606167228 */ /* 0x000fce0000000000 */
[----:B------:R-:W-:Y:S01]  /*1160*/  STG.E.128 desc[UR4][R10.64], R20 ;  /* 0x000000140a007986 */ /* 0x000fe2000c101d04 */
[----:B------:R-:W-:Y:S05]  /*1170*/  EXIT ;  /* 0x000000000000794d */ /* 0x000fea0003800000 */
        .type           $_Z25generate_hermitian_matrixPK7double2PS_ii$__internal_trig_reduction_slowpathd,@function
        .size           $_Z25generate_hermitian_matrixPK7double2PS_ii$__internal_trig_reduction_slowpathd,(.L_x_21 - $_Z25generate_hermitian_matrixPK7double2PS_ii$__internal_trig_reduction_slowpathd)
$_Z25generate_hermitian_matrixPK7double2PS_ii$__internal_trig_reduction_slowpathd:
[----:B------:R-:W-:Y:S01]  /*1180*/  SHF.R.U32.HI R25, RZ, 0x14, R19 ;  /* 0x00000014ff197819 */ /* 0x000fe20000011613 */
[----:B------:R-:W-:-:S03]  /*1190*/  IMAD.MOV.U32 R4, RZ, RZ, RZ ;  /* 0x000000ffff047224 */ /* 0x000fc600078e00ff */
[----:B------:R-:W-:-:S04]  /*11a0*/  LOP3.LUT R5, R25, 0x7ff, RZ, 0xc0, !PT ;  /* 0x000007ff19057812 */ /* 0x000fc800078ec0ff */
[----:B------:R-:W-:-:S13]  /*11b0*/  ISETP.NE.AND P0, PT, R5, 0x7ff, PT ;  /* 0x000007ff0500780c */ /* 0x000fda0003f05270 */
[----:B------:R-:W-:Y:S05]  /*11c0*/  @!P0 BRA `(.L_x_13) ;  /* 0x0000000800648947 */ /* 0x000fea0003800000 */
[----:B------:R-:W-:Y:S01]  /*11d0*/  VIADD R4, R5, 0xfffffc00 ;  /* 0xfffffc0005047836 */ /* 0x000fe20000000000 */
[----:B------:R-:W-:Y:S01]  /*11e0*/  BSSY.RECONVERGENT B2, `(.L_x_14) ;  /* 0x0000033000027945 */ /* 0x000fe20003800200 */
[----:B------:R-:W-:-:S03]  /*11f0*/  CS2R R16, SRZ ;  /* 0x0000000000107805 */ /* 0x000fc6000001ff00 */
[----:B------:R-:W-:Y:S02]  /*1200*/  SHF.R.U32.HI R10, RZ, 0x6, R4 ;  /* 0x00000006ff0a7819 */ /* 0x000fe40000011604 */
[----:B------:R-:W-:Y:S02]  /*1210*/  ISETP.GE.U32.AND P0, PT, R4, 0x80, PT ;  /* 0x000000800400780c */ /* 0x000fe40003f06070 */
[C---:B------:R-:W-:Y:S02]  /*1220*/  IADD3 R4, PT, PT, -R10.reuse, 0x13, RZ ;  /* 0x000000130a047810 */ /* 0x040fe40007ffe1ff */
[----:B------:R-:W-:Y:S02]  /*1230*/  IADD3 R8, PT, PT, -R10, 0xf, RZ ;  /* 0x0000000f0a087810 */ /* 0x000fe40007ffe1ff */
[----:B------:R-:W-:-:S04]  /*1240*/  SEL R11, R4, 0x12, P0 ;  /* 0x00000012040b7807 */ /* 0x000fc80000000000 */
[----:B------:R-:W-:-:S13]  /*1250*/  ISETP.GE.AND P0, PT, R8, R11, PT ;  /* 0x0000000b0800720c */ /* 0x000fda0003f06270 */
[----:B------:R-:W-:Y:S05]  /*1260*/  @P0 BRA `(.L_x_15) ;  /* 0x0000000000a80947 */ /* 0x000fea0003800000 */
[----:B------:R-:W0:Y:S01]  /*1270*/  LDC.64 R4, c[0x0][0x358] ;  /* 0x0000d600ff047b82 */ /* 0x000e220000000a00 */
[C---:B------:R-:W-:Y:S01]  /*1280*/  SHF.L.U64.HI R12, R9.reuse, 0xb, R19 ;  /* 0x0000000b090c7819 */ /* 0x040fe20000010213 */
[----:B------:R-:W-:Y:S01]  /*1290*/  BSSY.RECONVERGENT B3, `(.L_x_16) ;  /* 0x0000021000037945 */ /* 0x000fe20003800200 */
[----:B------:R-:W-:Y:S01]  /*12a0*/  IADD3 R10, PT, PT, RZ, -R10, -R11 ;  /* 0x8000000aff0a7210 */ /* 0x000fe20007ffe80b */
[----:B------:R-:W-:Y:S01]  /*12b0*/  IMAD.SHL.U32 R9, R9, 0x800, RZ ;  /* 0x0000080009097824 */ /* 0x000fe200078e00ff */
[----:B------:R-:W-:Y:S01]  /*12c0*/  CS2R R16, SRZ ;  /* 0x0000000000107805 */ /* 0x000fe2000001ff00 */
[----:B------:R-:W-:Y:S01]  /*12d0*/  IMAD.MOV.U32 R11, RZ, RZ, RZ ;  /* 0x000000ffff0b7224 */ /* 0x000fe200078e00ff */
[----:B------:R-:W-:-:S07]  /*12e0*/  LOP3.LUT R12, R12, 0x80000000, RZ, 0xfc, !PT ;  /* 0x800000000c0c7812 */ /* 0x000fce00078efcff */
.L_x_17:
[----:B------:R-:W1:Y:S01]  /*12f0*/  LDC.64 R14, c[0x4][RZ] ;  /* 0x01000000ff0e7b82 */ /* 0x000e620000000a00 */
[----:B0-----:R-:W-:Y:S02]  /*1300*/  R2UR UR6, R4 ;  /* 0x00000000040672ca */ /* 0x001fe400000e0000 */
[----:B------:R-:W-:Y:S01]  /*1310*/  R2UR UR7, R5 ;  /* 0x00000000050772ca */ /* 0x000fe200000e0000 */
[----:B-1----:R-:W-:-:S12]  /*1320*/  IMAD.WIDE R26, R8, 0x8, R14 ;  /* 0x00000008081a7825 */ /* 0x002fd800078e020e */
[----:B------:R-:W2:Y:S01]  /*1330*/  LDG.E.64.CONSTANT R26, desc[UR6][R26.64] ;  /* 0x000000061a1a7981 */ /* 0x000ea2000c1e9b00 */
[----:B------:R-:W-:Y:S02]  /*1340*/  VIADD R10, R10, 0x1 ;  /* 0x000000010a0a7836 */ /* 0x000fe40000000000 */
[----:B------:R-:W-:Y:S02]  /*1350*/  VIADD R8, R8, 0x1 ;  /* 0x0000000108087836 */ /* 0x000fe40000000000 */
[----:B--2---:R-:W-:-:S04]  /*1360*/  IMAD.WIDE.U32 R16, P2, R26, R9, R16 ;  /* 0x000000091a107225 */ /* 0x004fc80007840010 */
[-C--:B------:R-:W-:Y:S02]  /*1370*/  IMAD R13, R26, R12.reuse, RZ ;  /* 0x0000000c1a0d7224 */ /* 0x080fe400078e02ff */
[C---:B------:R-:W-:Y:S02]  /*1380*/  IMAD R14, R27.reuse, R9, RZ ;  /* 0x000000091b0e7224 */ /* 0x040fe400078e02ff */
[----:B------:R-:W-:Y:S01]  /*1390*/  IMAD.HI.U32 R15, R27, R12, RZ ;  /* 0x0000000c1b0f7227 */ /* 0x000fe200078e00ff */
[----:B------:R-:W-:-:S03]  /*13a0*/  IADD3 R13, P0, PT, R13, R17, RZ ;  /* 0x000000110d0d7210 */ /* 0x000fc60007f1e0ff */
[----:B------:R-:W-:Y:S01]  /*13b0*/  IMAD.MOV.U32 R28, RZ, RZ, R16 ;  /* 0x000000ffff1c7224 */ /* 0x000fe200078e0010 */
[----:B------:R-:W-:Y:S01]  /*13c0*/  IADD3 R29, P1, PT, R14, R13, RZ ;  /* 0x0000000d0e1d7210 */ /* 0x000fe20007f3e0ff */
[----:B------:R-:W-:-:S04]  /*13d0*/  IMAD.HI.U32 R14, R26, R12, RZ ;  /* 0x0000000c1a0e7227 */ /* 0x000fc800078e00ff */
[----:B------:R-:W-:-:S04]  /*13e0*/  IMAD.HI.U32 R13, R27, R9, RZ ;  /* 0x000000091b0d7227 */ /* 0x000fc800078e00ff */
[----:B------:R-:W-:Y:S02]  /*13f0*/  IMAD.X R14, RZ, RZ, R14, P2 ;  /* 0x000000ffff0e7224 */ /* 0x000fe400010e060e */
[----:B------:R-:W-:Y:S02]  /*1400*/  IMAD R16, R27, R12, RZ ;  /* 0x0000000c1b107224 */ /* 0x000fe400078e02ff */
[----:B------:R-:W-:Y:S01]  /*1410*/  IMAD R17, R11, 0x8, R1 ;  /* 0x000000080b117824 */ /* 0x000fe200078e0201 */
[----:B------:R-:W-:Y:S01]  /*1420*/  IADD3.X R13, P0, PT, R13, R14, RZ, P0, !PT ;  /* 0x0000000e0d0d7210 */ /* 0x000fe2000071e4ff */
[----:B------:R-:W-:-:S03]  /*1430*/  VIADD R11, R11, 0x1 ;  /* 0x000000010b0b7836 */ /* 0x000fc60000000000 */
[----:B------:R-:W-:Y:S01]  /*1440*/  IADD3.X R16, P1, PT, R16, R13, RZ, P1, !PT ;  /* 0x0000000d10107210 */ /* 0x000fe20000f3e4ff */
[----:B------:R-:W-:Y:S01]  /*1450*/  IMAD.X R15, RZ, RZ, R15, P0 ;  /* 0x000000ffff0f7224 */ /* 0x000fe200000e060f */
[----:B------:R-:W-:Y:S01]  /*1460*/  ISETP.NE.AND P0, PT, R10, -0xf, PT ;  /* 0xfffffff10a00780c */ /* 0x000fe20003f05270 */
[----:B------:R0:W-:Y:S02]  /*1470*/  STL.64 [R17], R28 ;  /* 0x0000001c11007387 */ /* 0x0001e40000100a00 */
[----:B0-----:R-:W-:-:S10]  /*1480*/  IMAD.X R17, RZ, RZ, R15, P1 ;  /* 0x000000ffff117224 */ /* 0x001fd400008e060f */
[----:B------:R-:W-:Y:S05]  /*1490*/  @P0 BRA `(.L_x_17) ;  /* 0xfffffffc00940947 */ /* 0x000fea000383ffff */
[----:B------:R-:W-:Y:S05]  /*14a0*/  BSYNC.RECONVERGENT B3 ;  /* 0x0000000000037941 */ /* 0x000fea0003800200 */
.L_x_16:
[----:B------:R-:W-:-:S05]  /*14b0*/  LOP3.LUT R4, R25, 0x7ff, RZ, 0xc0, !PT ;  /* 0x000007ff19047812 */ /* 0x000fca00078ec0ff */
[----:B------:R-:W-:-:S05]  /*14c0*/  VIADD R4, R4, 0xfffffc00 ;  /* 0xfffffc0004047836 */ /* 0x000fca0000000000 */
[----:B------:R-:W-:Y:S02]  /*14d0*/  SHF.R.U32.HI R5, RZ, 0x6, R4 ;  /* 0x00000006ff057819 */ /* 0x000fe40000011604 */
[----:B------:R-:W-:Y:S02]  /*14e0*/  ISETP.GE.U32.AND P0, PT, R4, 0x80, PT ;  /* 0x000000800400780c */ /* 0x000fe40003f06070 */
[----:B------:R-:W-:-:S04]  /*14f0*/  IADD3 R5, PT, PT, -R5, 0x13, RZ ;  /* 0x0000001305057810 */ /* 0x000fc80007ffe1ff */
[----:B------:R-:W-:-:S07]  /*1500*/  SEL R8, R5, 0x12, P0 ;  /* 0x0000001205087807 */ /* 0x000fce0000000000 */
.L_x_15:
[----:B------:R-:W-:Y:S05]  /*1510*/  BSYNC.RECONVERGENT B2 ;  /* 0x0000000000027941 */ /* 0x000fea0003800200 */
.L_x_14:
[C---:B------:R-:W-:Y:S02]  /*1520*/  LOP3.LUT R4, R25.reuse, 0x7ff, RZ, 0xc0, !PT ;  /* 0x000007ff19047812 */ /* 0x040fe400078ec0ff */
[----:B------:R-:W-:-:S03]  /*1530*/  LOP3.LUT P0, R25, R25, 0x3f, RZ, 0xc0, !PT ;  /* 0x0000003f19197812 */ /* 0x000fc6000780c0ff */
[----:B------:R-:W-:-:S05]  /*1540*/  VIADD R4, R4, 0xfffffc00 ;  /* 0xfffffc0004047836 */ /* 0x000fca0000000000 */
[----:B------:R-:W-:-:S05]  /*1550*/  SHF.R.U32.HI R5, RZ, 0x6, R4 ;  /* 0x00000006ff057819 */ /* 0x000fca0000011604 */
[----:B------:R-:W-:-:S04]  /*1560*/  IMAD.IADD R4, R5, 0x1, R8 ;  /* 0x0000000105047824 */ /* 0x000fc800078e0208 */
[----:B------:R-:W-:-:S05]  /*1570*/  IMAD.U32 R29, R4, 0x8, R1 ;  /* 0x00000008041d7824 */ /* 0x000fca00078e0001 */
[----:B------:R0:W-:Y:S04]  /*1580*/  STL.64 [R29+-0x78], R16 ;  /* 0xffff88101d007387 */ /* 0x0001e80000100a00 */
[----:B------:R-:W2:Y:S04]  /*1590*/  @P0 LDL.64 R10, [R1+0x8] ;  /* 0x00000800010a0983 */ /* 0x000ea80000100a00 */
[----:B------:R-:W3:Y:S04]  /*15a0*/  LDL.64 R8, [R1+0x10] ;  /* 0x0000100001087983 */ /* 0x000ee80000100a00 */
[----:B------:R-:W4:Y:S01]  /*15b0*/  LDL.64 R4, [R1+0x18] ;  /* 0x0000180001047983 */ /* 0x000f220000100a00 */
[----:B------:R-:W-:Y:S01]  /*15c0*/  BSSY.RECONVERGENT B2, `(.L_x_18) ;  /* 0x0000035000027945 */ /* 0x000fe20003800200 */
[----:B--2---:R-:W-:-:S02]  /*15d0*/  @P0 SHF.R.U64 R15, R10, 0x1, R11 ;  /* 0x000000010a0f0819 */ /* 0x004fc4000000120b */
[----:B------:R-:W-:Y:S02]  /*15e0*/  @P0 SHF.R.U32.HI R27, RZ, 0x1, R11 ;  /* 0x00000001ff1b0819 */ /* 0x000fe4000001160b */
[----:B------:R-:W-:Y:S02]  /*15f0*/  @P0 LOP3.LUT R10, R25, 0x3f, RZ, 0x3c, !PT ;  /* 0x0000003f190a0812 */ /* 0x000fe400078e3cff */
[--C-:B---3--:R-:W-:Y:S02]  /*1600*/  @P0 SHF.R.U32.HI R11, RZ, 0x1, R9.reuse ;  /* 0x00000001ff0b0819 */ /* 0x108fe40000011609 */
[C---:B------:R-:W-:Y:S02]  /*1610*/  @P0 SHF.R.U64 R12, R8.reuse, 0x1, R9 ;  /* 0x00000001080c0819 */ /* 0x040fe40000001209 */
[----:B------:R-:W-:Y:S02]  /*1620*/  @P0 SHF.L.U32 R14, R8, R25, RZ ;  /* 0x00000019080e0219 */ /* 0x000fe400000006ff */
[----:B------:R-:W-:-:S02]  /*1630*/  @P0 SHF.R.U64 R15, R15, R10, R27 ;  /* 0x0000000a0f0f0219 */ /* 0x000fc4000000121b */
[-C--:B------:R-:W-:Y:S02]  /*1640*/  @P0 SHF.L.U64.HI R13, R8, R25.reuse, R9 ;  /* 0x00000019080d0219 */ /* 0x080fe40000010209 */
[-C--:B0-----:R-:W-:Y:S02]  /*1650*/  @P0 SHF.R.U32.HI R16, RZ, R10.reuse, R27 ;  /* 0x0000000aff100219 */ /* 0x081fe4000001161b */
[----:B----4-:R-:W-:Y:S02]  /*1660*/  @P0 SHF.L.U32 R17, R4, R25, RZ ;  /* 0x0000001904110219 */ /* 0x010fe400000006ff */
[----:B------:R-:W-:Y:S02]  /*1670*/  @P0 SHF.R.U64 R12, R12, R10, R11 ;  /* 0x0000000a0c0c0219 */ /* 0x000fe4000000120b */
[----:B------:R-:W-:Y:S02]  /*1680*/  @P0 LOP3.LUT R8, R14, R15, RZ, 0xfc, !PT ;  /* 0x0000000f0e080212 */ /* 0x000fe400078efcff */
[----:B------:R-:W-:-:S02]  /*1690*/  @P0 LOP3.LUT R9, R13, R16, RZ, 0xfc, !PT ;  /* 0x000000100d090212 */ /* 0x000fc400078efcff */
[----:B------:R-:W-:Y:S02]  /*16a0*/  @P0 SHF.L.U64.HI R25, R4, R25, R5 ;  /* 0x0000001904190219 */ /* 0x000fe40000010205 */
[----:B------:R-:W-:Y:S02]  /*16b0*/  @P0 LOP3.LUT R4, R17, R12, RZ, 0xfc, !PT ;  /* 0x0000000c11040212 */ /* 0x000fe400078efcff */
[----:B------:R-:W-:Y:S01]  /*16c0*/  @P0 SHF.R.U32.HI R12, RZ, R10, R11 ;  /* 0x0000000aff0c0219 */ /* 0x000fe2000001160b */
[C---:B------:R-:W-:Y:S01]  /*16d0*/  IMAD.SHL.U32 R10, R8.reuse, 0x4, RZ ;  /* 0x00000004080a7824 */ /* 0x040fe200078e00ff */
[----:B------:R-:W-:Y:S02]  /*16e0*/  SHF.L.U64.HI R8, R8, 0x2, R9 ;  /* 0x0000000208087819 */ /* 0x000fe40000010209 */
[----:B------:R-:W-:Y:S02]  /*16f0*/  @P0 LOP3.LUT R5, R25, R12, RZ, 0xfc, !PT ;  /* 0x0000000c19050212 */ /* 0x000fe400078efcff */
[----:B------:R-:W-:-:S02]  /*1700*/  SHF.L.W.U32.HI R9, R9, 0x2, R4 ;  /* 0x0000000209097819 */ /* 0x000fc40000010e04 */
[----:B------:R-:W-:Y:S02]  /*1710*/  IADD3 RZ, P0, PT, RZ, -R10, RZ ;  /* 0x8000000affff7210 */ /* 0x000fe40007f1e0ff */
[----:B------:R-:W-:Y:S02]  /*1720*/  LOP3.LUT R11, RZ, R8, RZ, 0x33, !PT ;  /* 0x00000008ff0b7212 */ /* 0x000fe400078e33ff */
[----:B------:R-:W-:Y:S02]  /*1730*/  SHF.L.W.U32.HI R4, R4, 0x2, R5 ;  /* 0x0000000204047819 */ /* 0x000fe40000010e05 */
[----:B------:R-:W-:Y:S02]  /*1740*/  LOP3.LUT R12, RZ, R9, RZ, 0x33, !PT ;  /* 0x00000009ff0c7212 */ /* 0x000fe400078e33ff */
[----:B------:R-:W-:Y:S02]  /*1750*/  IADD3.X R11, P0, PT, RZ, R11, RZ, P0, !PT ;  /* 0x0000000bff0b7210 */ /* 0x000fe4000071e4ff */
[----:B------:R-:W-:-:S02]  /*1760*/  LOP3.LUT R13, RZ, R4, RZ, 0x33, !PT ;  /* 0x00000004ff0d7212 */ /* 0x000fc400078e33ff */
[----:B------:R-:W-:Y:S02]  /*1770*/  IADD3.X R12, P1, PT, RZ, R12, RZ, P0, !PT ;  /* 0x0000000cff0c7210 */ /* 0x000fe4000073e4ff */
[----:B------:R-:W-:-:S03]  /*1780*/  ISETP.GT.U32.AND P2, PT, R9, -0x1, PT ;  /* 0xffffffff0900780c */ /* 0x000fc60003f44070 */
[----:B------:R-:W-:Y:S01]  /*1790*/  IMAD.X R13, RZ, RZ, R13, P1 ;  /* 0x000000ffff0d7224 */ /* 0x000fe200008e060d */
[----:B------:R-:W-:-:S04]  /*17a0*/  ISETP.GT.AND.EX P0, PT, R4, -0x1, PT, P2 ;  /* 0xffffffff0400780c */ /* 0x000fc80003f04320 */
[----:B------:R-:W-:Y:S02]  /*17b0*/  SEL R13, R4, R13, P0 ;  /* 0x0000000d040d7207 */ /* 0x000fe40000000000 */
[----:B------:R-:W-:Y:S02]  /*17c0*/  SEL R14, R9, R12, P0 ;  /* 0x0000000c090e7207 */ /* 0x000fe40000000000 */
[----:B------:R-:W-:-:S04]  /*17d0*/  ISETP.NE.U32.AND P1, PT, R13, RZ, PT ;  /* 0x000000ff0d00720c */ /* 0x000fc80003f25070 */
[----:B------:R-:W-:Y:S01]  /*17e0*/  SEL R9, R14, R13, !P1 ;  /* 0x0000000d0e097207 */ /* 0x000fe20004800000 */
[----:B------:R-:W-:-:S05]  /*17f0*/  @!P0 IMAD.MOV R10, RZ, RZ, -R10 ;  /* 0x000000ffff0a8224 */ /* 0x000fca00078e0a0a */
[----:B------:R-:W0:Y:S02]  /*1800*/  FLO.U32 R9, R9 ;  /* 0x0000000900097300 */ /* 0x000e2400000e0000 */
[C---:B0-----:R-:W-:Y:S02]  /*1810*/  IADD3 R15, PT, PT, -R9.reuse, 0x1f, RZ ;  /* 0x0000001f090f7810 */ /* 0x041fe40007ffe1ff */
[----:B------:R-:W-:-:S03]  /*1820*/  IADD3 R12, PT, PT, -R9, 0x3f, RZ ;  /* 0x0000003f090c7810 */ /* 0x000fc60007ffe1ff */
[----:B------:R-:W-:Y:S01]  /*1830*/  @P1 IMAD.MOV R12, RZ, RZ, R15 ;  /* 0x000000ffff0c1224 */ /* 0x000fe200078e020f */
[----:B------:R-:W-:-:S04]  /*1840*/  SEL R15, R8, R11, P0 ;  /* 0x0000000b080f7207 */ /* 0x000fc80000000000 */
[----:B------:R-:W-:-:S13]  /*1850*/  ISETP.NE.AND P1, PT, R12, RZ, PT ;  /* 0x000000ff0c00720c */ /* 0x000fda0003f25270 */
[----:B------:R-:W-:Y:S05]  /*1860*/  @!P1 BRA `(.L_x_19) ;  /* 0x0000000000289947 */ /* 0x000fea0003800000 */
[----:B------:R-:W-:Y:S02]  /*1870*/  LOP3.LUT R9, R12, 0x3f, RZ, 0xc0, !PT ;  /* 0x0000003f0c097812 */ /* 0x000fe400078ec0ff */
[--C-:B------:R-:W-:Y:S02]  /*1880*/  SHF.R.U64 R11, R10, 0x1, R15.reuse ;  /* 0x000000010a0b7819 */ /* 0x100fe4000000120f */
[----:B------:R-:W-:Y:S02]  /*1890*/  SHF.R.U32.HI R15, RZ, 0x1, R15 ;  /* 0x00000001ff0f7819 */ /* 0x000fe4000001160f */
[----:B------:R-:W-:Y:S02]  /*18a0*/  LOP3.LUT R8, R12, 0x3f, RZ, 0xc, !PT ;  /* 0x0000003f0c087812 */ /* 0x000fe400078e0cff */
[CC--:B------:R-:W-:Y:S02]  /*18b0*/  SHF.L.U64.HI R13, R14.reuse, R9.reuse, R13 ;  /* 0x000000090e0d7219 */ /* 0x0c0fe4000001020d */
[----:B------:R-:W-:-:S02]  /*18c0*/  SHF.L.U32 R9, R14, R9, RZ ;  /* 0x000000090e097219 */ /* 0x000fc400000006ff */
[-CC-:B------:R-:W-:Y:S02]  /*18d0*/  SHF.R.U64 R14, R11, R8.reuse, R15.reuse ;  /* 0x000000080b0e7219 */ /* 0x180fe4000000120f */
[----:B------:R-:W-:Y:S02]  /*18e0*/  SHF.R.U32.HI R8, RZ, R8, R15 ;  /* 0x00000008ff087219 */ /* 0x000fe4000001160f */
[----:B------:R-:W-:Y:S02]  /*18f0*/  LOP3.LUT R14, R9, R14, RZ, 0xfc, !PT ;  /* 0x0000000e090e7212 */ /* 0x000fe400078efcff */
[----:B------:R-:W-:-:S07]  /*1900*/  LOP3.LUT R13, R13, R8, RZ, 0xfc, !PT ;  /* 0x000000080d0d7212 */ /* 0x000fce00078efcff */
.L_x_19:
[----:B------:R-:W-:Y:S05]  /*1910*/  BSYNC.RECONVERGENT B2 ;  /* 0x0000000000027941 */ /* 0x000fea0003800200 */
.L_x_18:
[----:B------:R-:W-:Y:S01]  /*1920*/  IMAD.WIDE.U32 R10, R14, 0x2168c235, RZ ;  /* 0x2168c2350e0a7825 */ /* 0x000fe200078e00ff */
[----:B------:R-:W-:-:S03]  /*1930*/  SHF.R.U32.HI R5, RZ, 0x1e, R5 ;  /* 0x0000001eff057819 */ /* 0x000fc60000011605 */
[----:B------:R-:W-:Y:S01]  /*1940*/  IMAD.MOV.U32 R8, RZ, RZ, R11 ;  /* 0x000000ffff087224 */ /* 0x000fe200078e000b */
[----:B------:R-:W-:Y:S01]  /*1950*/  IADD3 RZ, P1, PT, R10, R10, RZ ;  /* 0x0000000a0aff7210 */ /* 0x000fe20007f3e0ff */
[----:B------:R-:W-:Y:S01]  /*1960*/  IMAD.MOV.U32 R9, RZ, RZ, RZ ;  /* 0x000000ffff097224 */ /* 0x000fe200078e00ff */
[----:B------:R-:W-:Y:S01]  /*1970*/  LEA.HI R4, R4, R5, RZ, 0x1 ;  /* 0x0000000504047211 */ /* 0x000fe200078f08ff */
[----:B------:R-:W-:-:S04]  /*1980*/  IMAD.HI.U32 R11, R13, -0x36f0255e, RZ ;  /* 0xc90fdaa20d0b7827 */ /* 0x000fc800078e00ff */
[----:B------:R-:W-:-:S04]  /*1990*/  IMAD.WIDE.U32 R8, R14, -0x36f0255e, R8 ;  /* 0xc90fdaa20e087825 */ /* 0x000fc800078e0008 */
[----:B------:R-:W-:-:S04]  /*19a0*/  IMAD.WIDE.U32 R8, P2, R13, 0x2168c235, R8 ;  /* 0x2168c2350d087825 */ /* 0x000fc80007840008 */
[----:B------:R-:W-:Y:S01]  /*19b0*/  IMAD R13, R13, -0x36f0255e, RZ ;  /* 0xc90fdaa20d0d7824 */ /* 0x000fe200078e02ff */
[----:B------:R-:W-:Y:S01]  /*19c0*/  IADD3.X RZ, P1, PT, R8, R8, RZ, P1, !PT ;  /* 0x0000000808ff7210 */ /* 0x000fe20000f3e4ff */
[----:B------:R-:W-:-:S03]  /*19d0*/  IMAD.X R10, RZ, RZ, R11, P2 ;  /* 0x000000ffff0a7224 */ /* 0x000fc600010e060b */
[----:B------:R-:W-:-:S04]  /*19e0*/  IADD3 R9, P2, PT, R13, R9, RZ ;  /* 0x000000090d097210 */ /* 0x000fc80007f5e0ff */
[C---:B------:R-:W-:Y:S01]  /*19f0*/  ISETP.GT.U32.AND P3, PT, R9.reuse, RZ, PT ;  /* 0x000000ff0900720c */ /* 0x040fe20003f64070 */
[----:B------:R-:W-:Y:S01]  /*1a00*/  IMAD.X R10, RZ, RZ, R10, P2 ;  /* 0x000000ffff0a7224 */ /* 0x000fe200010e060a */
[----:B------:R-:W-:-:S04]  /*1a10*/  IADD3.X R8, P2, PT, R9, R9, RZ, P1, !PT ;  /* 0x0000000909087210 */ /* 0x000fc80000f5e4ff */
[C---:B------:R-:W-:Y:S01]  /*1a20*/  ISETP.GT.AND.EX P1, PT, R10.reuse, RZ, PT, P3 ;  /* 0x000000ff0a00720c */ /* 0x040fe20003f24330 */
[----:B------:R-:W-:-:S03]  /*1a30*/  IMAD.X R11, R10, 0x1, R10, P2 ;  /* 0x000000010a0b7824 */ /* 0x000fc600010e060a */
[----:B------:R-:W-:Y:S02]  /*1a40*/  SEL R9, R8, R9, P1 ;  /* 0x0000000908097207 */ /* 0x000fe40000800000 */
[----:B------:R-:W-:Y:S02]  /*1a50*/  SEL R10, R11, R10, P1 ;  /* 0x0000000a0b0a7207 */ /* 0x000fe40000800000 */
[----:B------:R-:W-:Y:S02]  /*1a60*/  IADD3 R9, P2, PT, R9, 0x1, RZ ;  /* 0x0000000109097810 */ /* 0x000fe40007f5e0ff */
[----:B------:R-:W-:Y:S02]  /*1a70*/  SEL R11, RZ, 0xffffffff, !P1 ;  /* 0xffffffffff0b7807 */ /* 0x000fe40004800000 */
[----:B------:R-:W-:Y:S01]  /*1a80*/  LOP3.LUT P1, R8, R19, 0x80000000, RZ, 0xc0, !PT ;  /* 0x8000000013087812 */ /* 0x000fe2000782c0ff */
[----:B------:R-:W-:Y:S02]  /*1a90*/  IMAD.X R10, RZ, RZ, R10, P2 ;  /* 0x000000ffff0a7224 */ /* 0x000fe400010e060a */
[----:B------:R-:W-:Y:S01]  /*1aa0*/  IMAD.IADD R19, R11, 0x1, -R12 ;  /* 0x000000010b137824 */ /* 0x000fe200078e0a0c */
[----:B------:R-:W-:-:S02]  /*1ab0*/  @!P0 LOP3.LUT R8, R8, 0x80000000, RZ, 0x3c, !PT ;  /* 0x8000000008088812 */ /* 0x000fc400078e3cff */
[----:B------:R-:W-:Y:S01]  /*1ac0*/  SHF.R.U64 R9, R9, 0xa, R10 ;  /* 0x0000000a09097819 */ /* 0x000fe2000000120a */
[----:B------:R-:W-:-:S03]  /*1ad0*/  IMAD.SHL.U32 R19, R19, 0x100000, RZ ;  /* 0x0010000013137824 */ /* 0x000fc600078e00ff */
[----:B------:R-:W-:-:S03]  /*1ae0*/  IADD3 R9, P2, PT, R9, 0x1, RZ ;  /* 0x0000000109097810 */ /* 0x000fc60007f5e0ff */
[----:B------:R-:W-:Y:S01]  /*1af0*/  @P1 IMAD.MOV R4, RZ, RZ, -R4 ;  /* 0x000000ffff041224 */ /* 0x000fe200078e0a04 */
[----:B------:R-:W-:-:S04]  /*1b00*/  LEA.HI.X R10, R10, RZ, RZ, 0x16, P2 ;  /* 0x000000ff0a0a7211 */ /* 0x000fc800010fb4ff */
[--C-:B------:R-:W-:Y:S02]  /*1b10*/  SHF.R.U64 R9, R9, 0x1, R10.reuse ;  /* 0x0000000109097819 */ /* 0x100fe4000000120a */
[----:B------:R-:W-:Y:S02]  /*1b20*/  SHF.R.U32.HI R10, RZ, 0x1, R10 ;  /* 0x00000001ff0a7819 */ /* 0x000fe4000001160a */
[----:B------:R-:W-:-:S04]  /*1b30*/  IADD3 R9, P2, P3, RZ, RZ, R9 ;  /* 0x000000ffff097210 */ /* 0x000fc80007b5e009 */
[----:B------:R-:W-:-:S04]  /*1b40*/  IADD3.X R19, PT, PT, R19, 0x3fe00000, R10, P2, P3 ;  /* 0x3fe0000013137810 */ /* 0x000fc800017e640a */
[----:B------:R-:W-:-:S07]  /*1b50*/  LOP3.LUT R19, R19, R8, RZ, 0xfc, !PT ;  /* 0x0000000813137212 */ /* 0x000fce00078efcff */
.L_x_13:
[----:B------:R-:W-:Y:S02]  /*1b60*/  IMAD.MOV.U32 R5, RZ, RZ, R19 ;  /* 0x000000ffff057224 */ /* 0x000fe400078e0013 */
[----:B------:R-:W-:Y:S02]  /*1b70*/  IMAD.MOV.U32 R19, RZ, RZ, 0x0 ;  /* 0x00000000ff137424 */ /* 0x000fe400078e00ff */
[----:B------:R-:W-:Y:S02]  /*1b80*/  IMAD.MOV.U32 R8, RZ, RZ, R4 ;  /* 0x000000ffff087224 */ /* 0x000fe400078e0004 */
[----:B------:R-:W-:Y:S01]  /*1b90*/  IMAD.MOV.U32 R4, RZ, RZ, R9 ;  /* 0x000000ffff047224 */ /* 0x000fe200078e0009 */
[----:B------:R-:W-:Y:S06]  /*1ba0*/  RET.REL.NODEC R18 `(_Z25generate_hermitian_matrixPK7double2PS_ii) ;  /* 0xffffffe412147950 */ /* 0x000fec0003c3ffff */
.L_x_20:
[----:B------:R-:W-:-:S00]  /*1bb0*/  BRA `(.L_x_20) ;  /* 0xfffffffc00fc7947 */ /* 0x000fc0000383ffff */
[----:B------:R-:W-:-:S00]  /*1bc0*/  NOP ;  /* 0x0000000000007918 */ /* 0x000fc00000000000 */
        /* <DEDUP_REMOVED lines=11> */
.L_x_21:


//--------------------- .nv.global.init           --------------------------
	.section	.nv.global.init,"aw",@progbits
	.align	16
.nv.global.init:
	.type		__cudart_sin_cos_coeffs,@object
	.size		__cudart_sin_cos_coeffs,(__cudart_i2opi_d - __cudart_sin_cos_coeffs)
__cudart_sin_cos_coeffs:
        /*0000*/ 	.byte	0x46, 0xd2, 0xb0, 0x2c, 0xf1, 0xe5, 0x5a, 0xbe, 0x92, 0xe3, 0xac, 0x69, 0xe3, 0x1d, 0xc7, 0x3e
        /*0010*/ 	.byte	0xa1, 0x62, 0xdb, 0x19, 0xa0, 0x01, 0x2a, 0xbf, 0x18, 0x08, 0x11, 0x11, 0x11, 0x11, 0x81, 0x3f
        /*0020*/ 	.byte	0x54, 0x55, 0x55, 0x55, 0x55, 0x55, 0xc5, 0xbf, 0x00, 0x00, 0x00, 0x00, 0x00, 0x00, 0x00, 0x00
        /*0030*/ 	.byte	0x00, 0x00, 0x00, 0x00, 0x00, 0x00, 0x00, 0x00, 0x64, 0x81, 0xfd, 0x20, 0x83, 0xff, 0xa8, 0xbd
        /*0040*/ 	.byte	0x28, 0x85, 0xef, 0xc1, 0xa7, 0xee, 0x21, 0x3e, 0xd9, 0xe6, 0x06, 0x8e, 0x4f, 0x7e, 0x92, 0xbe
        /*0050*/ 	.byte	0xe9, 0xbc, 0xdd, 0x19, 0xa0, 0x01, 0xfa, 0x3e, 0x47, 0x5d, 0xc1, 0x16, 0x6c, 0xc1, 0x56, 0xbf
        /*0060*/ 	.byte	0x51, 0x55, 0x55, 0x55, 0x55, 0x55, 0xa5, 0x3f, 0x00, 0x00, 0x00, 0x00, 0x00, 0x00, 0xe0, 0xbf
        /*0070*/ 	.byte	0x00, 0x00, 0x00, 0x00, 0x00, 0x00, 0xf0, 0x3f, 0x00, 0x00, 0x00, 0x00, 0x00, 0x00, 0x00, 0x00
	.type		__cudart_i2opi_d,@object
	.size		__cudart_i2opi_d,(.L_0 - __cudart_i2opi_d)
__cudart_i2opi_d:
        /* <DEDUP_REMOVED lines=9> */
.L_0:


//--------------------- .nv.shared.reserved.0     --------------------------
	.section	.nv.shared.reserved.0,"aw",@nobits
	.weak		__nv_reservedSMEM_offset_0_alias
	.size		__nv_reservedSMEM_offset_0_alias, 0, 64
	.other		__nv_reservedSMEM_offset_0_alias,@"STO_CUDA_RESERVED_SHARED STV_DEFAULT"
__nv_reservedSMEM_offset_0_alias:
	.zero		0
	.zero		64


//--------------------- .nv.constant0._Z25generate_hermitian_matrixPK7double2PS_ii --------------------------
	.section	.nv.constant0._Z25generate_hermitian_matrixPK7double2PS_ii,"a",@progbits
	.sectionflags	@""
	.align	4
.nv.constant0._Z25generate_hermitian_matrixPK7double2PS_ii:
	.zero		920


//--------------------- SYMBOLS --------------------------

	.type		.nv.reservedSmem.offset0,@object
	.size		.nv.reservedSmem.offset0,0x4
